//
// Generated by NVIDIA NVVM Compiler
//
// Compiler Build ID: CL-36424714
// Cuda compilation tools, release 13.0, V13.0.88
// Based on NVVM 20.0.0
//

.version 9.0
.target sm_100
.address_size 64

	// .globl	_Z5bfsTDPiS_S_PbS0_iiS_

.visible .entry _Z5bfsTDPiS_S_PbS0_iiS_(
	.param .u64 .ptr .align 1 _Z5bfsTDPiS_S_PbS0_iiS__param_0,
	.param .u64 .ptr .align 1 _Z5bfsTDPiS_S_PbS0_iiS__param_1,
	.param .u64 .ptr .align 1 _Z5bfsTDPiS_S_PbS0_iiS__param_2,
	.param .u64 .ptr .align 1 _Z5bfsTDPiS_S_PbS0_iiS__param_3,
	.param .u64 .ptr .align 1 _Z5bfsTDPiS_S_PbS0_iiS__param_4,
	.param .u32 _Z5bfsTDPiS_S_PbS0_iiS__param_5,
	.param .u32 _Z5bfsTDPiS_S_PbS0_iiS__param_6,
	.param .u64 .ptr .align 1 _Z5bfsTDPiS_S_PbS0_iiS__param_7
)
{
	.reg .pred 	%p<64>;
	.reg .b16 	%rs<45>;
	.reg .b32 	%r<110>;
	.reg .b64 	%rd<122>;

	ld.param.u64 	%rd55, [_Z5bfsTDPiS_S_PbS0_iiS__param_0];
	ld.param.u64 	%rd56, [_Z5bfsTDPiS_S_PbS0_iiS__param_2];
	ld.param.u64 	%rd57, [_Z5bfsTDPiS_S_PbS0_iiS__param_3];
	ld.param.u64 	%rd58, [_Z5bfsTDPiS_S_PbS0_iiS__param_4];
	ld.param.u32 	%r29, [_Z5bfsTDPiS_S_PbS0_iiS__param_5];
	ld.param.s32 	%rd59, [_Z5bfsTDPiS_S_PbS0_iiS__param_6];
	cvta.to.global.u64 	%rd1, %rd56;
	cvta.to.global.u64 	%rd2, %rd55;
	cvta.to.global.u64 	%rd3, %rd58;
	cvta.to.global.u64 	%rd4, %rd57;
	mov.u32 	%r30, %ctaid.x;
	mov.u32 	%r31, %ntid.x;
	mov.u32 	%r32, %tid.x;
	mad.lo.s32 	%r1, %r30, %r31, %r32;
	add.s64 	%rd60, %rd4, %rd59;
	ld.global.u8 	%rs1, [%rd60];
	setp.ne.s16 	%p1, %rs1, 0;
	setp.ge.s32 	%p2, %r1, %r29;
	or.pred  	%p3, %p2, %p1;
	@%p3 bra 	$L__BB0_49;
	cvt.s64.s32 	%rd61, %r1;
	add.s64 	%rd5, %rd4, %rd61;
	ld.global.u8 	%rs2, [%rd5];
	setp.eq.s16 	%p4, %rs2, 0;
	@%p4 bra 	$L__BB0_49;
	mov.b16 	%rs3, 0;
	st.global.u8 	[%rd5], %rs3;
	add.s64 	%rd63, %rd3, %rd61;
	mov.b16 	%rs4, 1;
	st.global.u8 	[%rd63], %rs4;
	mul.lo.s32 	%r2, %r29, %r1;
	mul.wide.s32 	%rd64, %r1, 4;
	add.s64 	%rd6, %rd1, %rd64;
	sub.s32 	%r33, %r29, %r1;
	and.b32  	%r3, %r33, 3;
	setp.eq.s32 	%p5, %r3, 0;
	mov.u32 	%r103, %r29;
	@%p5 bra 	$L__BB0_11;
	mad.lo.s32 	%r101, %r29, %r1, %r29;
	neg.s32 	%r100, %r3;
	mov.u32 	%r103, %r29;
$L__BB0_4:
	.pragma "nounroll";
	mul.wide.s32 	%rd65, %r101, 4;
	add.s64 	%rd7, %rd2, %rd65;
	cvt.s64.s32 	%rd66, %r103;
	mul.wide.s32 	%rd8, %r103, 4;
	add.s64 	%rd9, %rd4, %rd66;
	ld.global.u8 	%rs5, [%rd9];
	setp.ne.s16 	%p6, %rs5, 0;
	@%p6 bra 	$L__BB0_10;
	add.s64 	%rd68, %rd3, %rd66;
	ld.global.u8 	%rs6, [%rd68];
	setp.ne.s16 	%p7, %rs6, 0;
	@%p7 bra 	$L__BB0_10;
	ld.global.u32 	%r34, [%rd7];
	setp.lt.s32 	%p8, %r34, 1;
	@%p8 bra 	$L__BB0_10;
	ld.param.u64 	%rd107, [_Z5bfsTDPiS_S_PbS0_iiS__param_7];
	cvta.to.global.u64 	%rd69, %rd107;
	add.s64 	%rd10, %rd69, %rd8;
	atom.relaxed.global.cas.b32 	%r35, [%rd10], 0, 1;
	setp.eq.s32 	%p9, %r35, 1;
	@%p9 bra 	$L__BB0_10;
	ld.global.u8 	%rs7, [%rd9];
	setp.ne.s16 	%p10, %rs7, 0;
	@%p10 bra 	$L__BB0_10;
	ld.param.u64 	%rd104, [_Z5bfsTDPiS_S_PbS0_iiS__param_1];
	mov.b16 	%rs8, 1;
	st.global.u8 	[%rd9], %rs8;
	mov.b32 	%r36, 0;
	st.global.u32 	[%rd10], %r36;
	cvta.to.global.u64 	%rd71, %rd104;
	add.s64 	%rd72, %rd71, %rd8;
	st.global.u32 	[%rd72], %r1;
	ld.global.u32 	%r37, [%rd6];
	ld.global.u32 	%r38, [%rd7];
	min.s32 	%r39, %r37, %r38;
	add.s64 	%rd73, %rd1, %rd8;
	st.global.u32 	[%rd73], %r39;
$L__BB0_10:
	add.s32 	%r103, %r103, -1;
	add.s32 	%r101, %r101, -1;
	add.s32 	%r100, %r100, 1;
	setp.ne.s32 	%p11, %r100, 0;
	@%p11 bra 	$L__BB0_4;
$L__BB0_11:
	ld.param.u64 	%rd105, [_Z5bfsTDPiS_S_PbS0_iiS__param_1];
	cvta.to.global.u64 	%rd11, %rd105;
	sub.s32 	%r40, %r1, %r29;
	setp.gt.u32 	%p12, %r40, -4;
	@%p12 bra 	$L__BB0_12;
	bra.uni 	$L__BB0_50;
$L__BB0_12:
	setp.lt.s32 	%p34, %r1, 1;
	@%p34 bra 	$L__BB0_49;
	setp.lt.u32 	%p35, %r1, 4;
	mov.b32 	%r107, 0;
	@%p35 bra 	$L__BB0_40;
	ld.param.u64 	%rd109, [_Z5bfsTDPiS_S_PbS0_iiS__param_7];
	and.b32  	%r107, %r1, 2147483644;
	neg.s32 	%r106, %r107;
	add.s64 	%rd116, %rd4, 1;
	mul.wide.s32 	%rd95, %r2, 4;
	add.s64 	%rd96, %rd95, %rd2;
	add.s64 	%rd115, %rd96, 8;
	add.s64 	%rd114, %rd3, 3;
	add.s64 	%rd113, %rd11, 8;
	add.s64 	%rd112, %rd1, 8;
	cvta.to.global.u64 	%rd97, %rd109;
	add.s64 	%rd111, %rd97, 8;
	mov.u32 	%r105, %r2;
$L__BB0_15:
	ld.global.u8 	%rs25, [%rd116+-1];
	setp.ne.s16 	%p36, %rs25, 0;
	@%p36 bra 	$L__BB0_21;
	ld.global.u8 	%rs26, [%rd114+-3];
	setp.ne.s16 	%p37, %rs26, 0;
	@%p37 bra 	$L__BB0_21;
	mul.wide.s32 	%rd98, %r105, 4;
	add.s64 	%rd30, %rd2, %rd98;
	ld.global.u32 	%r70, [%rd30];
	setp.lt.s32 	%p38, %r70, 1;
	@%p38 bra 	$L__BB0_21;
	atom.relaxed.global.cas.b32 	%r71, [%rd111+-8], 0, 1;
	setp.eq.s32 	%p39, %r71, 1;
	@%p39 bra 	$L__BB0_21;
	ld.global.u8 	%rs27, [%rd116+-1];
	setp.ne.s16 	%p40, %rs27, 0;
	@%p40 bra 	$L__BB0_21;
	mov.b16 	%rs28, 1;
	st.global.u8 	[%rd116+-1], %rs28;
	mov.b32 	%r72, 0;
	st.global.u32 	[%rd111+-8], %r72;
	st.global.u32 	[%rd113+-8], %r1;
	ld.global.u32 	%r73, [%rd6];
	ld.global.u32 	%r74, [%rd30];
	min.s32 	%r75, %r73, %r74;
	st.global.u32 	[%rd112+-8], %r75;
$L__BB0_21:
	ld.global.u8 	%rs29, [%rd116];
	setp.ne.s16 	%p41, %rs29, 0;
	@%p41 bra 	$L__BB0_27;
	ld.global.u8 	%rs30, [%rd114+-2];
	setp.ne.s16 	%p42, %rs30, 0;
	@%p42 bra 	$L__BB0_27;
	ld.global.u32 	%r76, [%rd115+-4];
	setp.lt.s32 	%p43, %r76, 1;
	@%p43 bra 	$L__BB0_27;
	atom.relaxed.global.cas.b32 	%r77, [%rd111+-4], 0, 1;
	setp.eq.s32 	%p44, %r77, 1;
	@%p44 bra 	$L__BB0_27;
	ld.global.u8 	%rs31, [%rd116];
	setp.ne.s16 	%p45, %rs31, 0;
	@%p45 bra 	$L__BB0_27;
	mov.b16 	%rs32, 1;
	st.global.u8 	[%rd116], %rs32;
	mov.b32 	%r78, 0;
	st.global.u32 	[%rd111+-4], %r78;
	st.global.u32 	[%rd113+-4], %r1;
	ld.global.u32 	%r79, [%rd6];
	ld.global.u32 	%r80, [%rd115+-4];
	min.s32 	%r81, %r79, %r80;
	st.global.u32 	[%rd112+-4], %r81;
$L__BB0_27:
	ld.global.u8 	%rs33, [%rd116+1];
	setp.ne.s16 	%p46, %rs33, 0;
	@%p46 bra 	$L__BB0_33;
	ld.global.u8 	%rs34, [%rd114+-1];
	setp.ne.s16 	%p47, %rs34, 0;
	@%p47 bra 	$L__BB0_33;
	ld.global.u32 	%r82, [%rd115];
	setp.lt.s32 	%p48, %r82, 1;
	@%p48 bra 	$L__BB0_33;
	atom.relaxed.global.cas.b32 	%r83, [%rd111], 0, 1;
	setp.eq.s32 	%p49, %r83, 1;
	@%p49 bra 	$L__BB0_33;
	ld.global.u8 	%rs35, [%rd116+1];
	setp.ne.s16 	%p50, %rs35, 0;
	@%p50 bra 	$L__BB0_33;
	mov.b16 	%rs36, 1;
	st.global.u8 	[%rd116+1], %rs36;
	mov.b32 	%r84, 0;
	st.global.u32 	[%rd111], %r84;
	st.global.u32 	[%rd113], %r1;
	ld.global.u32 	%r85, [%rd6];
	ld.global.u32 	%r86, [%rd115];
	min.s32 	%r87, %r85, %r86;
	st.global.u32 	[%rd112], %r87;
$L__BB0_33:
	ld.global.u8 	%rs37, [%rd116+2];
	setp.ne.s16 	%p51, %rs37, 0;
	@%p51 bra 	$L__BB0_39;
	ld.global.u8 	%rs38, [%rd114];
	setp.ne.s16 	%p52, %rs38, 0;
	@%p52 bra 	$L__BB0_39;
	ld.global.u32 	%r88, [%rd115+4];
	setp.lt.s32 	%p53, %r88, 1;
	@%p53 bra 	$L__BB0_39;
	atom.relaxed.global.cas.b32 	%r89, [%rd111+4], 0, 1;
	setp.eq.s32 	%p54, %r89, 1;
	@%p54 bra 	$L__BB0_39;
	ld.global.u8 	%rs39, [%rd116+2];
	setp.ne.s16 	%p55, %rs39, 0;
	@%p55 bra 	$L__BB0_39;
	mov.b16 	%rs40, 1;
	st.global.u8 	[%rd116+2], %rs40;
	mov.b32 	%r90, 0;
	st.global.u32 	[%rd111+4], %r90;
	st.global.u32 	[%rd113+4], %r1;
	ld.global.u32 	%r91, [%rd6];
	ld.global.u32 	%r92, [%rd115+4];
	min.s32 	%r93, %r91, %r92;
	st.global.u32 	[%rd112+4], %r93;
$L__BB0_39:
	add.s32 	%r106, %r106, 4;
	add.s32 	%r105, %r105, 4;
	add.s64 	%rd116, %rd116, 4;
	add.s64 	%rd115, %rd115, 16;
	add.s64 	%rd114, %rd114, 4;
	add.s64 	%rd113, %rd113, 16;
	add.s64 	%rd112, %rd112, 16;
	add.s64 	%rd111, %rd111, 16;
	setp.ne.s32 	%p56, %r106, 0;
	@%p56 bra 	$L__BB0_15;
$L__BB0_40:
	and.b32  	%r22, %r1, 3;
	setp.eq.s32 	%p57, %r22, 0;
	@%p57 bra 	$L__BB0_49;
	ld.param.u64 	%rd110, [_Z5bfsTDPiS_S_PbS0_iiS__param_7];
	ld.param.u64 	%rd106, [_Z5bfsTDPiS_S_PbS0_iiS__param_1];
	add.s32 	%r109, %r107, %r2;
	cvt.u64.u32 	%rd99, %r107;
	mul.wide.u32 	%rd100, %r107, 4;
	cvta.to.global.u64 	%rd101, %rd110;
	add.s64 	%rd121, %rd101, %rd100;
	add.s64 	%rd120, %rd1, %rd100;
	cvta.to.global.u64 	%rd102, %rd106;
	add.s64 	%rd119, %rd102, %rd100;
	add.s64 	%rd118, %rd3, %rd99;
	add.s64 	%rd117, %rd4, %rd99;
	neg.s32 	%r108, %r22;
$L__BB0_42:
	.pragma "nounroll";
	mul.wide.s32 	%rd103, %r109, 4;
	add.s64 	%rd47, %rd2, %rd103;
	ld.global.u8 	%rs41, [%rd117];
	setp.ne.s16 	%p58, %rs41, 0;
	@%p58 bra 	$L__BB0_48;
	ld.global.u8 	%rs42, [%rd118];
	setp.ne.s16 	%p59, %rs42, 0;
	@%p59 bra 	$L__BB0_48;
	ld.global.u32 	%r94, [%rd47];
	setp.lt.s32 	%p60, %r94, 1;
	@%p60 bra 	$L__BB0_48;
	atom.relaxed.global.cas.b32 	%r95, [%rd121], 0, 1;
	setp.eq.s32 	%p61, %r95, 1;
	@%p61 bra 	$L__BB0_48;
	ld.global.u8 	%rs43, [%rd117];
	setp.ne.s16 	%p62, %rs43, 0;
	@%p62 bra 	$L__BB0_48;
	mov.b16 	%rs44, 1;
	st.global.u8 	[%rd117], %rs44;
	mov.b32 	%r96, 0;
	st.global.u32 	[%rd121], %r96;
	st.global.u32 	[%rd119], %r1;
	ld.global.u32 	%r97, [%rd6];
	ld.global.u32 	%r98, [%rd47];
	min.s32 	%r99, %r97, %r98;
	st.global.u32 	[%rd120], %r99;
$L__BB0_48:
	add.s32 	%r109, %r109, 1;
	add.s64 	%rd121, %rd121, 4;
	add.s64 	%rd120, %rd120, 4;
	add.s64 	%rd119, %rd119, 4;
	add.s64 	%rd118, %rd118, 1;
	add.s64 	%rd117, %rd117, 1;
	add.s32 	%r108, %r108, 1;
	setp.ne.s32 	%p63, %r108, 0;
	@%p63 bra 	$L__BB0_42;
$L__BB0_49:
	ret;
$L__BB0_50:
	ld.param.u64 	%rd108, [_Z5bfsTDPiS_S_PbS0_iiS__param_7];
	cvt.s64.s32 	%rd18, %r103;
	add.s64 	%rd19, %rd4, %rd18;
	ld.global.u8 	%rs9, [%rd19];
	setp.ne.s16 	%p13, %rs9, 0;
	add.s64 	%rd20, %rd3, %rd18;
	cvta.to.global.u64 	%rd74, %rd108;
	mul.wide.s32 	%rd75, %r103, 4;
	add.s64 	%rd21, %rd74, %rd75;
	@%p13 bra 	$L__BB0_56;
	ld.global.u8 	%rs10, [%rd20];
	setp.ne.s16 	%p14, %rs10, 0;
	@%p14 bra 	$L__BB0_56;
	cvt.u32.u64 	%r41, %rd18;
	add.s32 	%r42, %r41, %r2;
	mul.wide.s32 	%rd76, %r42, 4;
	add.s64 	%rd22, %rd2, %rd76;
	ld.global.u32 	%r43, [%rd22];
	setp.lt.s32 	%p15, %r43, 1;
	@%p15 bra 	$L__BB0_56;
	atom.relaxed.global.cas.b32 	%r44, [%rd21], 0, 1;
	setp.eq.s32 	%p16, %r44, 1;
	@%p16 bra 	$L__BB0_56;
	ld.global.u8 	%rs11, [%rd19];
	setp.ne.s16 	%p17, %rs11, 0;
	@%p17 bra 	$L__BB0_56;
	mov.b16 	%rs12, 1;
	st.global.u8 	[%rd19], %rs12;
	mov.b32 	%r45, 0;
	st.global.u32 	[%rd21], %r45;
	shl.b64 	%rd77, %rd18, 2;
	add.s64 	%rd78, %rd11, %rd77;
	st.global.u32 	[%rd78], %r1;
	ld.global.u32 	%r46, [%rd6];
	ld.global.u32 	%r47, [%rd22];
	min.s32 	%r48, %r46, %r47;
	add.s64 	%rd79, %rd1, %rd77;
	st.global.u32 	[%rd79], %r48;
$L__BB0_56:
	ld.global.u8 	%rs13, [%rd19+-1];
	setp.ne.s16 	%p18, %rs13, 0;
	cvt.s64.s32 	%rd80, %r2;
	add.s64 	%rd81, %rd18, %rd80;
	shl.b64 	%rd82, %rd81, 2;
	add.s64 	%rd23, %rd2, %rd82;
	@%p18 bra 	$L__BB0_62;
	ld.global.u8 	%rs14, [%rd20+-1];
	setp.ne.s16 	%p19, %rs14, 0;
	@%p19 bra 	$L__BB0_62;
	ld.global.u32 	%r49, [%rd23+-4];
	setp.lt.s32 	%p20, %r49, 1;
	@%p20 bra 	$L__BB0_62;
	atom.relaxed.global.cas.b32 	%r50, [%rd21+-4], 0, 1;
	setp.eq.s32 	%p21, %r50, 1;
	@%p21 bra 	$L__BB0_62;
	ld.global.u8 	%rs15, [%rd19+-1];
	setp.ne.s16 	%p22, %rs15, 0;
	@%p22 bra 	$L__BB0_62;
	mov.b16 	%rs16, 1;
	st.global.u8 	[%rd19+-1], %rs16;
	mov.b32 	%r51, 0;
	st.global.u32 	[%rd21+-4], %r51;
	shl.b64 	%rd84, %rd18, 2;
	add.s64 	%rd85, %rd11, %rd84;
	st.global.u32 	[%rd85+-4], %r1;
	ld.global.u32 	%r52, [%rd6];
	ld.global.u32 	%r53, [%rd23+-4];
	min.s32 	%r54, %r52, %r53;
	add.s64 	%rd86, %rd1, %rd84;
	st.global.u32 	[%rd86+-4], %r54;
$L__BB0_62:
	ld.global.u8 	%rs17, [%rd19+-2];
	setp.ne.s16 	%p23, %rs17, 0;
	@%p23 bra 	$L__BB0_68;
	ld.global.u8 	%rs18, [%rd20+-2];
	setp.ne.s16 	%p24, %rs18, 0;
	@%p24 bra 	$L__BB0_68;
	ld.global.u32 	%r55, [%rd23+-8];
	setp.lt.s32 	%p25, %r55, 1;
	@%p25 bra 	$L__BB0_68;
	atom.relaxed.global.cas.b32 	%r56, [%rd21+-8], 0, 1;
	setp.eq.s32 	%p26, %r56, 1;
	@%p26 bra 	$L__BB0_68;
	ld.global.u8 	%rs19, [%rd19+-2];
	setp.ne.s16 	%p27, %rs19, 0;
	@%p27 bra 	$L__BB0_68;
	mov.b16 	%rs20, 1;
	st.global.u8 	[%rd19+-2], %rs20;
	mov.b32 	%r57, 0;
	st.global.u32 	[%rd21+-8], %r57;
	shl.b64 	%rd88, %rd18, 2;
	add.s64 	%rd89, %rd11, %rd88;
	st.global.u32 	[%rd89+-8], %r1;
	ld.global.u32 	%r58, [%rd6];
	ld.global.u32 	%r59, [%rd23+-8];
	min.s32 	%r60, %r58, %r59;
	add.s64 	%rd90, %rd1, %rd88;
	st.global.u32 	[%rd90+-8], %r60;
$L__BB0_68:
	ld.global.u8 	%rs21, [%rd19+-3];
	setp.ne.s16 	%p28, %rs21, 0;
	@%p28 bra 	$L__BB0_74;
	ld.global.u8 	%rs22, [%rd20+-3];
	setp.ne.s16 	%p29, %rs22, 0;
	@%p29 bra 	$L__BB0_74;
	ld.global.u32 	%r61, [%rd23+-12];
	setp.lt.s32 	%p30, %r61, 1;
	@%p30 bra 	$L__BB0_74;
	atom.relaxed.global.cas.b32 	%r62, [%rd21+-12], 0, 1;
	setp.eq.s32 	%p31, %r62, 1;
	@%p31 bra 	$L__BB0_74;
	ld.global.u8 	%rs23, [%rd19+-3];
	setp.ne.s16 	%p32, %rs23, 0;
	@%p32 bra 	$L__BB0_74;
	mov.b16 	%rs24, 1;
	st.global.u8 	[%rd19+-3], %rs24;
	mov.b32 	%r63, 0;
	st.global.u32 	[%rd21+-12], %r63;
	shl.b64 	%rd92, %rd18, 2;
	add.s64 	%rd93, %rd11, %rd92;
	st.global.u32 	[%rd93+-12], %r1;
	ld.global.u32 	%r64, [%rd6];
	ld.global.u32 	%r65, [%rd23+-12];
	min.s32 	%r66, %r64, %r65;
	add.s64 	%rd94, %rd1, %rd92;
	st.global.u32 	[%rd94+-12], %r66;
$L__BB0_74:
	cvt.u32.u64 	%r67, %rd18;
	add.s32 	%r103, %r67, -4;
	setp.gt.s32 	%p33, %r103, %r1;
	@%p33 bra 	$L__BB0_50;
	bra.uni 	$L__BB0_12;

}
	// .globl	_Z5bfsBUPiS_S_PbS0_iiS_
.visible .entry _Z5bfsBUPiS_S_PbS0_iiS_(
	.param .u64 .ptr .align 1 _Z5bfsBUPiS_S_PbS0_iiS__param_0,
	.param .u64 .ptr .align 1 _Z5bfsBUPiS_S_PbS0_iiS__param_1,
	.param .u64 .ptr .align 1 _Z5bfsBUPiS_S_PbS0_iiS__param_2,
	.param .u64 .ptr .align 1 _Z5bfsBUPiS_S_PbS0_iiS__param_3,
	.param .u64 .ptr .align 1 _Z5bfsBUPiS_S_PbS0_iiS__param_4,
	.param .u32 _Z5bfsBUPiS_S_PbS0_iiS__param_5,
	.param .u32 _Z5bfsBUPiS_S_PbS0_iiS__param_6,
	.param .u64 .ptr .align 1 _Z5bfsBUPiS_S_PbS0_iiS__param_7
)
{
	.reg .pred 	%p<64>;
	.reg .b16 	%rs<45>;
	.reg .b32 	%r<131>;
	.reg .b64 	%rd<111>;

	ld.param.u64 	%rd60, [_Z5bfsBUPiS_S_PbS0_iiS__param_0];
	ld.param.u64 	%rd61, [_Z5bfsBUPiS_S_PbS0_iiS__param_2];
	ld.param.u64 	%rd62, [_Z5bfsBUPiS_S_PbS0_iiS__param_3];
	ld.param.u64 	%rd63, [_Z5bfsBUPiS_S_PbS0_iiS__param_4];
	ld.param.u32 	%r38, [_Z5bfsBUPiS_S_PbS0_iiS__param_5];
	ld.param.s32 	%rd64, [_Z5bfsBUPiS_S_PbS0_iiS__param_6];
	cvta.to.global.u64 	%rd1, %rd61;
	cvta.to.global.u64 	%rd2, %rd60;
	cvta.to.global.u64 	%rd3, %rd63;
	cvta.to.global.u64 	%rd4, %rd62;
	mov.u32 	%r39, %ctaid.x;
	mov.u32 	%r40, %ntid.x;
	mul.lo.s32 	%r1, %r39, %r40;
	mov.u32 	%r2, %tid.x;
	add.s32 	%r3, %r1, %r2;
	add.s64 	%rd65, %rd4, %rd64;
	ld.global.u8 	%rs1, [%rd65];
	setp.ne.s16 	%p1, %rs1, 0;
	setp.ge.s32 	%p2, %r3, %r38;
	or.pred  	%p3, %p2, %p1;
	@%p3 bra 	$L__BB1_74;
	cvt.s64.s32 	%rd66, %r3;
	add.s64 	%rd5, %rd4, %rd66;
	ld.global.u8 	%rs2, [%rd5];
	setp.eq.s16 	%p4, %rs2, 0;
	@%p4 bra 	$L__BB1_74;
	mov.b16 	%rs3, 0;
	st.global.u8 	[%rd5], %rs3;
	add.s64 	%rd68, %rd3, %rd66;
	mov.b16 	%rs4, 1;
	st.global.u8 	[%rd68], %rs4;
	setp.lt.s32 	%p5, %r3, 1;
	mul.wide.s32 	%rd69, %r3, 4;
	add.s64 	%rd6, %rd1, %rd69;
	@%p5 bra 	$L__BB1_39;
	add.s32 	%r42, %r3, -1;
	setp.lt.u32 	%p6, %r42, 3;
	mov.b32 	%r118, 0;
	@%p6 bra 	$L__BB1_30;
	ld.param.u64 	%rd97, [_Z5bfsBUPiS_S_PbS0_iiS__param_7];
	ld.param.u64 	%rd93, [_Z5bfsBUPiS_S_PbS0_iiS__param_1];
	and.b32  	%r118, %r3, 2147483644;
	neg.s32 	%r129, %r118;
	mad.lo.s32 	%r128, %r38, 3, %r3;
	shl.b32 	%r44, %r38, 1;
	add.s32 	%r127, %r3, %r44;
	add.s32 	%r45, %r2, %r38;
	add.s32 	%r126, %r45, %r1;
	add.s64 	%rd110, %rd4, 1;
	add.s64 	%rd109, %rd3, 3;
	cvta.to.global.u64 	%rd70, %rd97;
	add.s64 	%rd108, %rd70, 8;
	cvta.to.global.u64 	%rd71, %rd93;
	add.s64 	%rd107, %rd71, 8;
	add.s64 	%rd106, %rd1, 8;
	mov.u32 	%r125, %r3;
$L__BB1_5:
	ld.global.u8 	%rs5, [%rd110+-1];
	setp.ne.s16 	%p7, %rs5, 0;
	@%p7 bra 	$L__BB1_11;
	ld.global.u8 	%rs6, [%rd109+-3];
	setp.ne.s16 	%p8, %rs6, 0;
	@%p8 bra 	$L__BB1_11;
	mul.wide.s32 	%rd72, %r125, 4;
	add.s64 	%rd40, %rd2, %rd72;
	ld.global.u32 	%r46, [%rd40];
	setp.lt.s32 	%p9, %r46, 1;
	@%p9 bra 	$L__BB1_11;
	atom.relaxed.global.cas.b32 	%r47, [%rd108+-8], 0, 1;
	setp.eq.s32 	%p10, %r47, 1;
	@%p10 bra 	$L__BB1_11;
	ld.global.u8 	%rs7, [%rd110+-1];
	setp.ne.s16 	%p11, %rs7, 0;
	@%p11 bra 	$L__BB1_11;
	mov.b16 	%rs8, 1;
	st.global.u8 	[%rd110+-1], %rs8;
	mov.b32 	%r48, 0;
	st.global.u32 	[%rd108+-8], %r48;
	st.global.u32 	[%rd107+-8], %r3;
	ld.global.u32 	%r49, [%rd6];
	ld.global.u32 	%r50, [%rd40];
	min.s32 	%r51, %r49, %r50;
	st.global.u32 	[%rd106+-8], %r51;
$L__BB1_11:
	ld.global.u8 	%rs9, [%rd110];
	setp.ne.s16 	%p12, %rs9, 0;
	@%p12 bra 	$L__BB1_17;
	ld.global.u8 	%rs10, [%rd109+-2];
	setp.ne.s16 	%p13, %rs10, 0;
	@%p13 bra 	$L__BB1_17;
	mul.wide.s32 	%rd73, %r126, 4;
	add.s64 	%rd41, %rd2, %rd73;
	ld.global.u32 	%r52, [%rd41];
	setp.lt.s32 	%p14, %r52, 1;
	@%p14 bra 	$L__BB1_17;
	atom.relaxed.global.cas.b32 	%r53, [%rd108+-4], 0, 1;
	setp.eq.s32 	%p15, %r53, 1;
	@%p15 bra 	$L__BB1_17;
	ld.global.u8 	%rs11, [%rd110];
	setp.ne.s16 	%p16, %rs11, 0;
	@%p16 bra 	$L__BB1_17;
	mov.b16 	%rs12, 1;
	st.global.u8 	[%rd110], %rs12;
	mov.b32 	%r54, 0;
	st.global.u32 	[%rd108+-4], %r54;
	st.global.u32 	[%rd107+-4], %r3;
	ld.global.u32 	%r55, [%rd6];
	ld.global.u32 	%r56, [%rd41];
	min.s32 	%r57, %r55, %r56;
	st.global.u32 	[%rd106+-4], %r57;
$L__BB1_17:
	ld.global.u8 	%rs13, [%rd110+1];
	setp.ne.s16 	%p17, %rs13, 0;
	@%p17 bra 	$L__BB1_23;
	ld.global.u8 	%rs14, [%rd109+-1];
	setp.ne.s16 	%p18, %rs14, 0;
	@%p18 bra 	$L__BB1_23;
	mul.wide.s32 	%rd74, %r127, 4;
	add.s64 	%rd42, %rd2, %rd74;
	ld.global.u32 	%r58, [%rd42];
	setp.lt.s32 	%p19, %r58, 1;
	@%p19 bra 	$L__BB1_23;
	atom.relaxed.global.cas.b32 	%r59, [%rd108], 0, 1;
	setp.eq.s32 	%p20, %r59, 1;
	@%p20 bra 	$L__BB1_23;
	ld.global.u8 	%rs15, [%rd110+1];
	setp.ne.s16 	%p21, %rs15, 0;
	@%p21 bra 	$L__BB1_23;
	mov.b16 	%rs16, 1;
	st.global.u8 	[%rd110+1], %rs16;
	mov.b32 	%r60, 0;
	st.global.u32 	[%rd108], %r60;
	st.global.u32 	[%rd107], %r3;
	ld.global.u32 	%r61, [%rd6];
	ld.global.u32 	%r62, [%rd42];
	min.s32 	%r63, %r61, %r62;
	st.global.u32 	[%rd106], %r63;
$L__BB1_23:
	ld.global.u8 	%rs17, [%rd110+2];
	setp.ne.s16 	%p22, %rs17, 0;
	@%p22 bra 	$L__BB1_29;
	ld.global.u8 	%rs18, [%rd109];
	setp.ne.s16 	%p23, %rs18, 0;
	@%p23 bra 	$L__BB1_29;
	mul.wide.s32 	%rd75, %r128, 4;
	add.s64 	%rd43, %rd2, %rd75;
	ld.global.u32 	%r64, [%rd43];
	setp.lt.s32 	%p24, %r64, 1;
	@%p24 bra 	$L__BB1_29;
	atom.relaxed.global.cas.b32 	%r65, [%rd108+4], 0, 1;
	setp.eq.s32 	%p25, %r65, 1;
	@%p25 bra 	$L__BB1_29;
	ld.global.u8 	%rs19, [%rd110+2];
	setp.ne.s16 	%p26, %rs19, 0;
	@%p26 bra 	$L__BB1_29;
	mov.b16 	%rs20, 1;
	st.global.u8 	[%rd110+2], %rs20;
	mov.b32 	%r66, 0;
	st.global.u32 	[%rd108+4], %r66;
	st.global.u32 	[%rd107+4], %r3;
	ld.global.u32 	%r67, [%rd6];
	ld.global.u32 	%r68, [%rd43];
	min.s32 	%r69, %r67, %r68;
	st.global.u32 	[%rd106+4], %r69;
$L__BB1_29:
	add.s32 	%r129, %r129, 4;
	shl.b32 	%r70, %r38, 2;
	add.s32 	%r128, %r128, %r70;
	add.s32 	%r127, %r127, %r70;
	add.s32 	%r126, %r126, %r70;
	add.s32 	%r125, %r125, %r70;
	add.s64 	%rd110, %rd110, 4;
	add.s64 	%rd109, %rd109, 4;
	add.s64 	%rd108, %rd108, 16;
	add.s64 	%rd107, %rd107, 16;
	add.s64 	%rd106, %rd106, 16;
	setp.eq.s32 	%p27, %r129, 0;
	@%p27 bra 	$L__BB1_30;
	bra.uni 	$L__BB1_5;
$L__BB1_30:
	and.b32  	%r71, %r3, 3;
	setp.eq.s32 	%p28, %r71, 0;
	@%p28 bra 	$L__BB1_39;
	ld.param.u64 	%rd98, [_Z5bfsBUPiS_S_PbS0_iiS__param_7];
	ld.param.u64 	%rd94, [_Z5bfsBUPiS_S_PbS0_iiS__param_1];
	mad.lo.s32 	%r120, %r118, %r38, %r3;
	cvt.u64.u32 	%rd76, %r118;
	mul.wide.u32 	%rd77, %r118, 4;
	cvta.to.global.u64 	%rd78, %rd98;
	add.s64 	%rd105, %rd78, %rd77;
	add.s64 	%rd104, %rd1, %rd77;
	cvta.to.global.u64 	%rd79, %rd94;
	add.s64 	%rd103, %rd79, %rd77;
	add.s64 	%rd102, %rd3, %rd76;
	add.s64 	%rd101, %rd4, %rd76;
	neg.s32 	%r119, %r71;
$L__BB1_32:
	.pragma "nounroll";
	ld.global.u8 	%rs21, [%rd101];
	setp.ne.s16 	%p29, %rs21, 0;
	@%p29 bra 	$L__BB1_38;
	ld.global.u8 	%rs22, [%rd102];
	setp.ne.s16 	%p30, %rs22, 0;
	@%p30 bra 	$L__BB1_38;
	mul.wide.s32 	%rd80, %r120, 4;
	add.s64 	%rd22, %rd2, %rd80;
	ld.global.u32 	%r73, [%rd22];
	setp.lt.s32 	%p31, %r73, 1;
	@%p31 bra 	$L__BB1_38;
	atom.relaxed.global.cas.b32 	%r74, [%rd105], 0, 1;
	setp.eq.s32 	%p32, %r74, 1;
	@%p32 bra 	$L__BB1_38;
	ld.global.u8 	%rs23, [%rd101];
	setp.ne.s16 	%p33, %rs23, 0;
	@%p33 bra 	$L__BB1_38;
	mov.b16 	%rs24, 1;
	st.global.u8 	[%rd101], %rs24;
	mov.b32 	%r75, 0;
	st.global.u32 	[%rd105], %r75;
	st.global.u32 	[%rd103], %r3;
	ld.global.u32 	%r76, [%rd6];
	ld.global.u32 	%r77, [%rd22];
	min.s32 	%r78, %r76, %r77;
	st.global.u32 	[%rd104], %r78;
$L__BB1_38:
	add.s32 	%r120, %r120, %r38;
	add.s64 	%rd105, %rd105, 4;
	add.s64 	%rd104, %rd104, 4;
	add.s64 	%rd103, %rd103, 4;
	add.s64 	%rd102, %rd102, 1;
	add.s64 	%rd101, %rd101, 1;
	add.s32 	%r119, %r119, 1;
	setp.ne.s32 	%p34, %r119, 0;
	@%p34 bra 	$L__BB1_32;
$L__BB1_39:
	sub.s32 	%r79, %r38, %r3;
	and.b32  	%r15, %r79, 3;
	setp.eq.s32 	%p35, %r15, 0;
	mov.u32 	%r124, %r38;
	@%p35 bra 	$L__BB1_48;
	mad.lo.s32 	%r122, %r38, %r38, %r3;
	neg.s32 	%r121, %r15;
	mov.u32 	%r124, %r38;
$L__BB1_41:
	.pragma "nounroll";
	ld.param.u64 	%rd95, [_Z5bfsBUPiS_S_PbS0_iiS__param_1];
	cvt.s64.s32 	%rd81, %r124;
	mul.wide.s32 	%rd28, %r124, 4;
	add.s64 	%rd29, %rd1, %rd28;
	cvta.to.global.u64 	%rd82, %rd95;
	add.s64 	%rd30, %rd82, %rd28;
	add.s64 	%rd31, %rd3, %rd81;
	add.s64 	%rd32, %rd4, %rd81;
	ld.global.u8 	%rs25, [%rd32];
	setp.ne.s16 	%p36, %rs25, 0;
	@%p36 bra 	$L__BB1_47;
	ld.global.u8 	%rs26, [%rd31];
	setp.ne.s16 	%p37, %rs26, 0;
	@%p37 bra 	$L__BB1_47;
	mul.wide.s32 	%rd83, %r122, 4;
	add.s64 	%rd33, %rd2, %rd83;
	ld.global.u32 	%r80, [%rd33];
	setp.lt.s32 	%p38, %r80, 1;
	@%p38 bra 	$L__BB1_47;
	ld.param.u64 	%rd99, [_Z5bfsBUPiS_S_PbS0_iiS__param_7];
	cvta.to.global.u64 	%rd84, %rd99;
	add.s64 	%rd34, %rd84, %rd28;
	atom.relaxed.global.cas.b32 	%r81, [%rd34], 0, 1;
	setp.eq.s32 	%p39, %r81, 1;
	@%p39 bra 	$L__BB1_47;
	ld.global.u8 	%rs27, [%rd32];
	setp.ne.s16 	%p40, %rs27, 0;
	@%p40 bra 	$L__BB1_47;
	mov.b16 	%rs28, 1;
	st.global.u8 	[%rd32], %rs28;
	mov.b32 	%r82, 0;
	st.global.u32 	[%rd34], %r82;
	st.global.u32 	[%rd30], %r3;
	ld.global.u32 	%r83, [%rd6];
	ld.global.u32 	%r84, [%rd33];
	min.s32 	%r85, %r83, %r84;
	st.global.u32 	[%rd29], %r85;
$L__BB1_47:
	add.s32 	%r124, %r124, -1;
	sub.s32 	%r122, %r122, %r38;
	add.s32 	%r121, %r121, 1;
	setp.ne.s32 	%p41, %r121, 0;
	@%p41 bra 	$L__BB1_41;
$L__BB1_48:
	sub.s32 	%r86, %r3, %r38;
	setp.gt.u32 	%p42, %r86, -4;
	@%p42 bra 	$L__BB1_74;
$L__BB1_49:
	ld.param.u64 	%rd100, [_Z5bfsBUPiS_S_PbS0_iiS__param_7];
	ld.param.u64 	%rd96, [_Z5bfsBUPiS_S_PbS0_iiS__param_1];
	cvt.s64.s32 	%rd85, %r124;
	add.s64 	%rd49, %rd4, %rd85;
	ld.global.u8 	%rs29, [%rd49];
	setp.ne.s16 	%p43, %rs29, 0;
	add.s64 	%rd50, %rd3, %rd85;
	cvta.to.global.u64 	%rd86, %rd100;
	mul.wide.s32 	%rd87, %r124, 4;
	add.s64 	%rd51, %rd86, %rd87;
	cvta.to.global.u64 	%rd88, %rd96;
	add.s64 	%rd52, %rd88, %rd87;
	add.s64 	%rd53, %rd1, %rd87;
	@%p43 bra 	$L__BB1_55;
	ld.global.u8 	%rs30, [%rd50];
	setp.ne.s16 	%p44, %rs30, 0;
	@%p44 bra 	$L__BB1_55;
	mad.lo.s32 	%r87, %r124, %r38, %r3;
	mul.wide.s32 	%rd89, %r87, 4;
	add.s64 	%rd54, %rd2, %rd89;
	ld.global.u32 	%r88, [%rd54];
	setp.lt.s32 	%p45, %r88, 1;
	@%p45 bra 	$L__BB1_55;
	atom.relaxed.global.cas.b32 	%r89, [%rd51], 0, 1;
	setp.eq.s32 	%p46, %r89, 1;
	@%p46 bra 	$L__BB1_55;
	ld.global.u8 	%rs31, [%rd49];
	setp.ne.s16 	%p47, %rs31, 0;
	@%p47 bra 	$L__BB1_55;
	mov.b16 	%rs32, 1;
	st.global.u8 	[%rd49], %rs32;
	mov.b32 	%r90, 0;
	st.global.u32 	[%rd51], %r90;
	st.global.u32 	[%rd52], %r3;
	ld.global.u32 	%r91, [%rd6];
	ld.global.u32 	%r92, [%rd54];
	min.s32 	%r93, %r91, %r92;
	st.global.u32 	[%rd53], %r93;
$L__BB1_55:
	ld.global.u8 	%rs33, [%rd49+-1];
	setp.ne.s16 	%p48, %rs33, 0;
	@%p48 bra 	$L__BB1_61;
	ld.global.u8 	%rs34, [%rd50+-1];
	setp.ne.s16 	%p49, %rs34, 0;
	@%p49 bra 	$L__BB1_61;
	add.s32 	%r94, %r124, -1;
	mad.lo.s32 	%r95, %r94, %r38, %r3;
	mul.wide.s32 	%rd90, %r95, 4;
	add.s64 	%rd55, %rd2, %rd90;
	ld.global.u32 	%r96, [%rd55];
	setp.lt.s32 	%p50, %r96, 1;
	@%p50 bra 	$L__BB1_61;
	atom.relaxed.global.cas.b32 	%r97, [%rd51+-4], 0, 1;
	setp.eq.s32 	%p51, %r97, 1;
	@%p51 bra 	$L__BB1_61;
	ld.global.u8 	%rs35, [%rd49+-1];
	setp.ne.s16 	%p52, %rs35, 0;
	@%p52 bra 	$L__BB1_61;
	mov.b16 	%rs36, 1;
	st.global.u8 	[%rd49+-1], %rs36;
	mov.b32 	%r98, 0;
	st.global.u32 	[%rd51+-4], %r98;
	st.global.u32 	[%rd52+-4], %r3;
	ld.global.u32 	%r99, [%rd6];
	ld.global.u32 	%r100, [%rd55];
	min.s32 	%r101, %r99, %r100;
	st.global.u32 	[%rd53+-4], %r101;
$L__BB1_61:
	ld.global.u8 	%rs37, [%rd49+-2];
	setp.ne.s16 	%p53, %rs37, 0;
	@%p53 bra 	$L__BB1_67;
	ld.global.u8 	%rs38, [%rd50+-2];
	setp.ne.s16 	%p54, %rs38, 0;
	@%p54 bra 	$L__BB1_67;
	add.s32 	%r102, %r124, -2;
	mad.lo.s32 	%r103, %r102, %r38, %r3;
	mul.wide.s32 	%rd91, %r103, 4;
	add.s64 	%rd56, %rd2, %rd91;
	ld.global.u32 	%r104, [%rd56];
	setp.lt.s32 	%p55, %r104, 1;
	@%p55 bra 	$L__BB1_67;
	atom.relaxed.global.cas.b32 	%r105, [%rd51+-8], 0, 1;
	setp.eq.s32 	%p56, %r105, 1;
	@%p56 bra 	$L__BB1_67;
	ld.global.u8 	%rs39, [%rd49+-2];
	setp.ne.s16 	%p57, %rs39, 0;
	@%p57 bra 	$L__BB1_67;
	mov.b16 	%rs40, 1;
	st.global.u8 	[%rd49+-2], %rs40;
	mov.b32 	%r106, 0;
	st.global.u32 	[%rd51+-8], %r106;
	st.global.u32 	[%rd52+-8], %r3;
	ld.global.u32 	%r107, [%rd6];
	ld.global.u32 	%r108, [%rd56];
	min.s32 	%r109, %r107, %r108;
	st.global.u32 	[%rd53+-8], %r109;
$L__BB1_67:
	ld.global.u8 	%rs41, [%rd49+-3];
	setp.ne.s16 	%p58, %rs41, 0;
	@%p58 bra 	$L__BB1_73;
	ld.global.u8 	%rs42, [%rd50+-3];
	setp.ne.s16 	%p59, %rs42, 0;
	@%p59 bra 	$L__BB1_73;
	add.s32 	%r110, %r124, -3;
	mad.lo.s32 	%r111, %r110, %r38, %r3;
	mul.wide.s32 	%rd92, %r111, 4;
	add.s64 	%rd57, %rd2, %rd92;
	ld.global.u32 	%r112, [%rd57];
	setp.lt.s32 	%p60, %r112, 1;
	@%p60 bra 	$L__BB1_73;
	atom.relaxed.global.cas.b32 	%r113, [%rd51+-12], 0, 1;
	setp.eq.s32 	%p61, %r113, 1;
	@%p61 bra 	$L__BB1_73;
	ld.global.u8 	%rs43, [%rd49+-3];
	setp.ne.s16 	%p62, %rs43, 0;
	@%p62 bra 	$L__BB1_73;
	mov.b16 	%rs44, 1;
	st.global.u8 	[%rd49+-3], %rs44;
	mov.b32 	%r114, 0;
	st.global.u32 	[%rd51+-12], %r114;
	st.global.u32 	[%rd52+-12], %r3;
	ld.global.u32 	%r115, [%rd6];
	ld.global.u32 	%r116, [%rd57];
	min.s32 	%r117, %r115, %r116;
	st.global.u32 	[%rd53+-12], %r117;
$L__BB1_73:
	add.s32 	%r124, %r124, -4;
	setp.gt.s32 	%p63, %r124, %r3;
	@%p63 bra 	$L__BB1_49;
$L__BB1_74:
	ret;

}
	// .globl	_Z16cudaAugment_pathPiPbiS_i
.visible .entry _Z16cudaAugment_pathPiPbiS_i(
	.param .u64 .ptr .align 1 _Z16cudaAugment_pathPiPbiS_i_param_0,
	.param .u64 .ptr .align 1 _Z16cudaAugment_pathPiPbiS_i_param_1,
	.param .u32 _Z16cudaAugment_pathPiPbiS_i_param_2,
	.param .u64 .ptr .align 1 _Z16cudaAugment_pathPiPbiS_i_param_3,
	.param .u32 _Z16cudaAugment_pathPiPbiS_i_param_4
)
{
	.reg .pred 	%p<3>;
	.reg .b16 	%rs<2>;
	.reg .b32 	%r<15>;
	.reg .b64 	%rd<15>;

	ld.param.u64 	%rd1, [_Z16cudaAugment_pathPiPbiS_i_param_0];
	ld.param.u64 	%rd2, [_Z16cudaAugment_pathPiPbiS_i_param_1];
	ld.param.u32 	%r2, [_Z16cudaAugment_pathPiPbiS_i_param_2];
	ld.param.u64 	%rd3, [_Z16cudaAugment_pathPiPbiS_i_param_3];
	ld.param.u32 	%r3, [_Z16cudaAugment_pathPiPbiS_i_param_4];
	mov.u32 	%r4, %ctaid.x;
	mov.u32 	%r5, %ntid.x;
	mov.u32 	%r6, %tid.x;
	mad.lo.s32 	%r1, %r4, %r5, %r6;
	setp.ge.s32 	%p1, %r1, %r2;
	@%p1 bra 	$L__BB2_3;
	cvta.to.global.u64 	%rd4, %rd2;
	cvt.s64.s32 	%rd5, %r1;
	add.s64 	%rd6, %rd4, %rd5;
	ld.global.u8 	%rs1, [%rd6];
	setp.eq.s16 	%p2, %rs1, 0;
	@%p2 bra 	$L__BB2_3;
	cvta.to.global.u64 	%rd7, %rd3;
	cvta.to.global.u64 	%rd8, %rd1;
	mul.wide.s32 	%rd9, %r1, 4;
	add.s64 	%rd10, %rd8, %rd9;
	ld.global.u32 	%r7, [%rd10];
	mad.lo.s32 	%r8, %r7, %r2, %r1;
	mul.wide.s32 	%rd11, %r8, 4;
	add.s64 	%rd12, %rd7, %rd11;
	ld.global.u32 	%r9, [%rd12];
	sub.s32 	%r10, %r9, %r3;
	st.global.u32 	[%rd12], %r10;
	ld.global.u32 	%r11, [%rd10];
	mad.lo.s32 	%r12, %r2, %r1, %r11;
	mul.wide.s32 	%rd13, %r12, 4;
	add.s64 	%rd14, %rd7, %rd13;
	ld.global.u32 	%r13, [%rd14];
	add.s32 	%r14, %r13, %r3;
	st.global.u32 	[%rd14], %r14;
$L__BB2_3:
	ret;

}


// ===== COMPILED SASS (sm_100) =====

	.target	sm_100

	.elftype	@"ET_EXEC"


//--------------------- .note.nv.tkinfo           --------------------------
	.section	.note.nv.tkinfo,"",@"SHT_NOTE"
	.sectionflags	@"SHF_NOTE_NV_TKINFO"
	.tkinfo
        /*0018*/ 	.word	0x00000002
        /*0030*/ 	.string	""
        /*0030*/ 	.string	"ptxas"
        /*0030*/ 	.string	"Cuda compilation tools, release 13.0, V13.0.88"
        /*0030*/ 	.string	"Build cuda_13.0.r13.0/compiler.36424714_0"
        /*0030*/ 	.string	"-arch sm_100 -m 64 "



//--------------------- .note.nv.cuinfo           --------------------------
	.section	.note.nv.cuinfo,"",@"SHT_NOTE"
	.sectionflags	@"SHF_NOTE_NV_CUINFO"
        /*0018*/ 	.short	0x0002
        /*001a*/ 	.short	0x0064
        /*001c*/ 	.short	0x0082
	.zero		2


//--------------------- .nv.info                  --------------------------
	.section	.nv.info,"",@"SHT_CUDA_INFO"
	.align	4


	//----- nvinfo : EIATTR_REGCOUNT
	.align		4
        /*0000*/ 	.byte	0x04, 0x2f
        /*0002*/ 	.short	(.L_1 - .L_0)
	.align		4
.L_0:
        /*0004*/ 	.word	index@(_Z5bfsTDPiS_S_PbS0_iiS_)
        /*0008*/ 	.word	0x00000020


	//----- nvinfo : EIATTR_FRAME_SIZE
	.align		4
.L_1:
        /*000c*/ 	.byte	0x04, 0x11
        /*000e*/ 	.short	(.L_3 - .L_2)
	.align		4
.L_2:
        /*0010*/ 	.word	index@(_Z5bfsTDPiS_S_PbS0_iiS_)
        /*0014*/ 	.word	0x00000000


	//----- nvinfo : EIATTR_REGCOUNT
	.align		4
.L_3:
        /*0018*/ 	.byte	0x04, 0x2f
        /*001a*/ 	.short	(.L_5 - .L_4)
	.align		4
.L_4:
        /*001c*/ 	.word	index@(_Z5bfsBUPiS_S_PbS0_iiS_)
        /*0020*/ 	.word	0x00000020


	//----- nvinfo : EIATTR_FRAME_SIZE
	.align		4
.L_5:
        /*0024*/ 	.byte	0x04, 0x11
        /*0026*/ 	.short	(.L_7 - .L_6)
	.align		4
.L_6:
        /*0028*/ 	.word	index@(_Z5bfsBUPiS_S_PbS0_iiS_)
        /*002c*/ 	.word	0x00000000


	//----- nvinfo : EIATTR_REGCOUNT
	.align		4
.L_7:
        /*0030*/ 	.byte	0x04, 0x2f
        /*0032*/ 	.short	(.L_9 - .L_8)
	.align		4
.L_8:
        /*0034*/ 	.word	index@(_Z16cudaAugment_pathPiPbiS_i)
        /*0038*/ 	.word	0x0000000e


	//----- nvinfo : EIATTR_FRAME_SIZE
	.align		4
.L_9:
        /*003c*/ 	.byte	0x04, 0x11
        /*003e*/ 	.short	(.L_11 - .L_10)
	.align		4
.L_10:
        /*0040*/ 	.word	index@(_Z16cudaAugment_pathPiPbiS_i)
        /*0044*/ 	.word	0x00000000


	//----- nvinfo : EIATTR_MIN_STACK_SIZE
	.align		4
.L_11:
        /*0048*/ 	.byte	0x04, 0x12
        /*004a*/ 	.short	(.L_13 - .L_12)
	.align		4
.L_12:
        /*004c*/ 	.word	index@(_Z16cudaAugment_pathPiPbiS_i)
        /*0050*/ 	.word	0x00000000


	//----- nvinfo : EIATTR_MIN_STACK_SIZE
	.align		4
.L_13:
        /*0054*/ 	.byte	0x04, 0x12
        /*0056*/ 	.short	(.L_15 - .L_14)
	.align		4
.L_14:
        /*0058*/ 	.word	index@(_Z5bfsBUPiS_S_PbS0_iiS_)
        /*005c*/ 	.word	0x00000000


	//----- nvinfo : EIATTR_MIN_STACK_SIZE
	.align		4
.L_15:
        /*0060*/ 	.byte	0x04, 0x12
        /*0062*/ 	.short	(.L_17 - .L_16)
	.align		4
.L_16:
        /*0064*/ 	.word	index@(_Z5bfsTDPiS_S_PbS0_iiS_)
        /*0068*/ 	.word	0x00000000
.L_17:


//--------------------- .nv.compat                --------------------------
	.section	.nv.compat,"",@"SHT_CUDA_COMPAT_INFO"
	.align	4
        /*0000*/ 	.byte	0x02, 0x09, 0x00, 0x00, 0x02, 0x02, 0x01, 0x00, 0x02, 0x05, 0x05, 0x00, 0x03, 0x07, 0x01, 0x01
        /*0010*/ 	.byte	0x02, 0x03, 0x00, 0x00, 0x02, 0x06, 0x01, 0x00, 0x04, 0x0b, 0x08, 0x00, 0x09, 0x00, 0x00, 0x00
        /*0020*/ 	.byte	0x00, 0x00, 0x00, 0x00


//--------------------- .nv.info._Z16cudaAugment_pathPiPbiS_i --------------------------
	.section	.nv.info._Z16cudaAugment_pathPiPbiS_i,"",@"SHT_CUDA_INFO"
	.sectionflags	@""
	.align	4


	//----- nvinfo : EIATTR_CUDA_API_VERSION
	.align		4
        /*0000*/ 	.byte	0x04, 0x37
        /*0002*/ 	.short	(.L_19 - .L_18)
.L_18:
        /*0004*/ 	.word	0x00000082


	//----- nvinfo : EIATTR_KPARAM_INFO
	.align		4
.L_19:
        /*0008*/ 	.byte	0x04, 0x17
        /*000a*/ 	.short	(.L_21 - .L_20)
.L_20:
        /*000c*/ 	.word	0x00000000
        /*0010*/ 	.short	0x0004
        /*0012*/ 	.short	0x0020
        /*0014*/ 	.byte	0x00, 0xf0, 0x11, 0x00


	//----- nvinfo : EIATTR_KPARAM_INFO
	.align		4
.L_21:
        /*0018*/ 	.byte	0x04, 0x17
        /*001a*/ 	.short	(.L_23 - .L_22)
.L_22:
        /*001c*/ 	.word	0x00000000
        /*0020*/ 	.short	0x0003
        /*0022*/ 	.short	0x0018
        /*0024*/ 	.byte	0x00, 0xf5, 0x21, 0x00


	//----- nvinfo : EIATTR_KPARAM_INFO
	.align		4
.L_23:
        /*0028*/ 	.byte	0x04, 0x17
        /*002a*/ 	.short	(.L_25 - .L_24)
.L_24:
        /*002c*/ 	.word	0x00000000
        /*0030*/ 	.short	0x0002
        /*0032*/ 	.short	0x0010
        /*0034*/ 	.byte	0x00, 0xf0, 0x11, 0x00


	//----- nvinfo : EIATTR_KPARAM_INFO
	.align		4
.L_25:
        /*0038*/ 	.byte	0x04, 0x17
        /*003a*/ 	.short	(.L_27 - .L_26)
.L_26:
        /*003c*/ 	.word	0x00000000
        /*0040*/ 	.short	0x0001
        /*0042*/ 	.short	0x0008
        /*0044*/ 	.byte	0x00, 0xf5, 0x21, 0x00


	//----- nvinfo : EIATTR_KPARAM_INFO
	.align		4
.L_27:
        /*0048*/ 	.byte	0x04, 0x17
        /*004a*/ 	.short	(.L_29 - .L_28)
.L_28:
        /*004c*/ 	.word	0x00000000
        /*0050*/ 	.short	0x0000
        /*0052*/ 	.short	0x0000
        /*0054*/ 	.byte	0x00, 0xf5, 0x21, 0x00


	//----- nvinfo : EIATTR_SPARSE_MMA_MASK
	.align		4
.L_29:
        /*0058*/ 	.byte	0x03, 0x50
        /*005a*/ 	.short	0x0000


	//----- nvinfo : EIATTR_MAXREG_COUNT
	.align		4
        /*005c*/ 	.byte	0x03, 0x1b
        /*005e*/ 	.short	0x00ff


	//----- nvinfo : EIATTR_MERCURY_ISA_VERSION
	.align		4
        /*0060*/ 	.byte	0x03, 0x5f
        /*0062*/ 	.short	0x0101


	//----- nvinfo : EIATTR_VRC_CTA_INIT_COUNT
	.align		4
        /*0064*/ 	.byte	0x02, 0x4a
	.zero		1
	.zero		1


	//----- nvinfo : EIATTR_EXIT_INSTR_OFFSETS
	.align		4
        /*0068*/ 	.byte	0x04, 0x1c
        /*006a*/ 	.short	(.L_31 - .L_30)


	//   ....[0]....
.L_30:
        /*006c*/ 	.word	0x00000070


	//   ....[1]....
        /*0070*/ 	.word	0x000000e0


	//   ....[2]....
        /*0074*/ 	.word	0x000001f0


	//----- nvinfo : EIATTR_CBANK_PARAM_SIZE
	.align		4
.L_31:
        /*0078*/ 	.byte	0x03, 0x19
        /*007a*/ 	.short	0x0024


	//----- nvinfo : EIATTR_PARAM_CBANK
	.align		4
        /*007c*/ 	.byte	0x04, 0x0a
        /*007e*/ 	.short	(.L_33 - .L_32)
	.align		4
.L_32:
        /*0080*/ 	.word	index@(.nv.constant0._Z16cudaAugment_pathPiPbiS_i)
        /*0084*/ 	.short	0x0380
        /*0086*/ 	.short	0x0024


	//----- nvinfo : EIATTR_SW_WAR
	.align		4
.L_33:
        /*0088*/ 	.byte	0x04, 0x36
        /*008a*/ 	.short	(.L_35 - .L_34)
.L_34:
        /*008c*/ 	.word	0x00000008
.L_35:


//--------------------- .nv.info._Z5bfsBUPiS_S_PbS0_iiS_ --------------------------
	.section	.nv.info._Z5bfsBUPiS_S_PbS0_iiS_,"",@"SHT_CUDA_INFO"
	.sectionflags	@""
	.align	4


	//----- nvinfo : EIATTR_CUDA_API_VERSION
	.align		4
        /*0000*/ 	.byte	0x04, 0x37
        /*0002*/ 	.short	(.L_37 - .L_36)
.L_36:
        /*0004*/ 	.word	0x00000082


	//----- nvinfo : EIATTR_KPARAM_INFO
	.align		4
.L_37:
        /*0008*/ 	.byte	0x04, 0x17
        /*000a*/ 	.short	(.L_39 - .L_38)
.L_38:
        /*000c*/ 	.word	0x00000000
        /*0010*/ 	.short	0x0007
        /*0012*/ 	.short	0x0030
        /*0014*/ 	.byte	0x00, 0xf5, 0x21, 0x00


	//----- nvinfo : EIATTR_KPARAM_INFO
	.align		4
.L_39:
        /*0018*/ 	.byte	0x04, 0x17
        /*001a*/ 	.short	(.L_41 - .L_40)
.L_40:
        /*001c*/ 	.word	0x00000000
        /*0020*/ 	.short	0x0006
        /*0022*/ 	.short	0x002c
        /*0024*/ 	.byte	0x00, 0xf0, 0x11, 0x00


	//----- nvinfo : EIATTR_KPARAM_INFO
	.align		4
.L_41:
        /*0028*/ 	.byte	0x04, 0x17
        /*002a*/ 	.short	(.L_43 - .L_42)
.L_42:
        /*002c*/ 	.word	0x00000000
        /*0030*/ 	.short	0x0005
        /*0032*/ 	.short	0x0028
        /*0034*/ 	.byte	0x00, 0xf0, 0x11, 0x00


	//----- nvinfo : EIATTR_KPARAM_INFO
	.align		4
.L_43:
        /*0038*/ 	.byte	0x04, 0x17
        /*003a*/ 	.short	(.L_45 - .L_44)
.L_44:
        /*003c*/ 	.word	0x00000000
        /*0040*/ 	.short	0x0004
        /*0042*/ 	.short	0x0020
        /*0044*/ 	.byte	0x00, 0xf5, 0x21, 0x00


	//----- nvinfo : EIATTR_KPARAM_INFO
	.align		4
.L_45:
        /*0048*/ 	.byte	0x04, 0x17
        /*004a*/ 	.short	(.L_47 - .L_46)
.L_46:
        /*004c*/ 	.word	0x00000000
        /*0050*/ 	.short	0x0003
        /*0052*/ 	.short	0x0018
        /*0054*/ 	.byte	0x00, 0xf5, 0x21, 0x00


	//----- nvinfo : EIATTR_KPARAM_INFO
	.align		4
.L_47:
        /*0058*/ 	.byte	0x04, 0x17
        /*005a*/ 	.short	(.L_49 - .L_48)
.L_48:
        /*005c*/ 	.word	0x00000000
        /*0060*/ 	.short	0x0002
        /*0062*/ 	.short	0x0010
        /*0064*/ 	.byte	0x00, 0xf5, 0x21, 0x00


	//----- nvinfo : EIATTR_KPARAM_INFO
	.align		4
.L_49:
        /*0068*/ 	.byte	0x04, 0x17
        /*006a*/ 	.short	(.L_51 - .L_50)
.L_50:
        /*006c*/ 	.word	0x00000000
        /*0070*/ 	.short	0x0001
        /*0072*/ 	.short	0x0008
        /*0074*/ 	.byte	0x00, 0xf5, 0x21, 0x00


	//----- nvinfo : EIATTR_KPARAM_INFO
	.align		4
.L_51:
        /*0078*/ 	.byte	0x04, 0x17
        /*007a*/ 	.short	(.L_53 - .L_52)
.L_52:
        /*007c*/ 	.word	0x00000000
        /*0080*/ 	.short	0x0000
        /*0082*/ 	.short	0x0000
        /*0084*/ 	.byte	0x00, 0xf5, 0x21, 0x00


	//----- nvinfo : EIATTR_SPARSE_MMA_MASK
	.align		4
.L_53:
        /*0088*/ 	.byte	0x03, 0x50
        /*008a*/ 	.short	0x0000


	//----- nvinfo : EIATTR_MAXREG_COUNT
	.align		4
        /*008c*/ 	.byte	0x03, 0x1b
        /*008e*/ 	.short	0x00ff


	//----- nvinfo : EIATTR_MERCURY_ISA_VERSION
	.align		4
        /*0090*/ 	.byte	0x03, 0x5f
        /*0092*/ 	.short	0x0101


	//----- nvinfo : EIATTR_VRC_CTA_INIT_COUNT
	.align		4
        /*0094*/ 	.byte	0x02, 0x4a
	.zero		1
	.zero		1


	//----- nvinfo : EIATTR_EXIT_INSTR_OFFSETS
	.align		4
        /*0098*/ 	.byte	0x04, 0x1c
        /*009a*/ 	.short	(.L_55 - .L_54)


	//   ....[0]....
.L_54:
        /*009c*/ 	.word	0x000000e0


	//   ....[1]....
        /*00a0*/ 	.word	0x00000140


	//   ....[2]....
        /*00a4*/ 	.word	0x00001d10


	//   ....[3]....
        /*00a8*/ 	.word	0x00002510


	//----- nvinfo : EIATTR_CRS_STACK_SIZE
	.align		4
.L_55:
        /*00ac*/ 	.byte	0x04, 0x1e
        /*00ae*/ 	.short	(.L_57 - .L_56)
.L_56:
        /*00b0*/ 	.word	0x00000000


	//----- nvinfo : EIATTR_CBANK_PARAM_SIZE
	.align		4
.L_57:
        /*00b4*/ 	.byte	0x03, 0x19
        /*00b6*/ 	.short	0x0038


	//----- nvinfo : EIATTR_PARAM_CBANK
	.align		4
        /*00b8*/ 	.byte	0x04, 0x0a
        /*00ba*/ 	.short	(.L_59 - .L_58)
	.align		4
.L_58:
        /*00bc*/ 	.word	index@(.nv.constant0._Z5bfsBUPiS_S_PbS0_iiS_)
        /*00c0*/ 	.short	0x0380
        /*00c2*/ 	.short	0x0038


	//----- nvinfo : EIATTR_SW_WAR
	.align		4
.L_59:
        /*00c4*/ 	.byte	0x04, 0x36
        /*00c6*/ 	.short	(.L_61 - .L_60)
.L_60:
        /*00c8*/ 	.word	0x00000008
.L_61:


//--------------------- .nv.info._Z5bfsTDPiS_S_PbS0_iiS_ --------------------------
	.section	.nv.info._Z5bfsTDPiS_S_PbS0_iiS_,"",@"SHT_CUDA_INFO"
	.sectionflags	@""
	.align	4


	//----- nvinfo : EIATTR_CUDA_API_VERSION
	.align		4
        /*0000*/ 	.byte	0x04, 0x37
        /*0002*/ 	.short	(.L_63 - .L_62)
.L_62:
        /*0004*/ 	.word	0x00000082


	//----- nvinfo : EIATTR_KPARAM_INFO
	.align		4
.L_63:
        /*0008*/ 	.byte	0x04, 0x17
        /*000a*/ 	.short	(.L_65 - .L_64)
.L_64:
        /*000c*/ 	.word	0x00000000
        /*0010*/ 	.short	0x0007
        /*0012*/ 	.short	0x0030
        /*0014*/ 	.byte	0x00, 0xf5, 0x21, 0x00


	//----- nvinfo : EIATTR_KPARAM_INFO
	.align		4
.L_65:
        /*0018*/ 	.byte	0x04, 0x17
        /*001a*/ 	.short	(.L_67 - .L_66)
.L_66:
        /*001c*/ 	.word	0x00000000
        /*0020*/ 	.short	0x0006
        /*0022*/ 	.short	0x002c
        /*0024*/ 	.byte	0x00, 0xf0, 0x11, 0x00


	//----- nvinfo : EIATTR_KPARAM_INFO
	.align		4
.L_67:
        /*0028*/ 	.byte	0x04, 0x17
        /*002a*/ 	.short	(.L_69 - .L_68)
.L_68:
        /*002c*/ 	.word	0x00000000
        /*0030*/ 	.short	0x0005
        /*0032*/ 	.short	0x0028
        /*0034*/ 	.byte	0x00, 0xf0, 0x11, 0x00


	//----- nvinfo : EIATTR_KPARAM_INFO
	.align		4
.L_69:
        /*0038*/ 	.byte	0x04, 0x17
        /*003a*/ 	.short	(.L_71 - .L_70)
.L_70:
        /*003c*/ 	.word	0x00000000
        /*0040*/ 	.short	0x0004
        /*0042*/ 	.short	0x0020
        /*0044*/ 	.byte	0x00, 0xf5, 0x21, 0x00


	//----- nvinfo : EIATTR_KPARAM_INFO
	.align		4
.L_71:
        /*0048*/ 	.byte	0x04, 0x17
        /*004a*/ 	.short	(.L_73 - .L_72)
.L_72:
        /*004c*/ 	.word	0x00000000
        /*0050*/ 	.short	0x0003
        /*0052*/ 	.short	0x0018
        /*0054*/ 	.byte	0x00, 0xf5, 0x21, 0x00


	//----- nvinfo : EIATTR_KPARAM_INFO
	.align		4
.L_73:
        /*0058*/ 	.byte	0x04, 0x17
        /*005a*/ 	.short	(.L_75 - .L_74)
.L_74:
        /*005c*/ 	.word	0x00000000
        /*0060*/ 	.short	0x0002
        /*0062*/ 	.short	0x0010
        /*0064*/ 	.byte	0x00, 0xf5, 0x21, 0x00


	//----- nvinfo : EIATTR_KPARAM_INFO
	.align		4
.L_75:
        /*0068*/ 	.byte	0x04, 0x17
        /*006a*/ 	.short	(.L_77 - .L_76)
.L_76:
        /*006c*/ 	.word	0x00000000
        /*0070*/ 	.short	0x0001
        /*0072*/ 	.short	0x0008
        /*0074*/ 	.byte	0x00, 0xf5, 0x21, 0x00


	//----- nvinfo : EIATTR_KPARAM_INFO
	.align		4
.L_77:
        /*0078*/ 	.byte	0x04, 0x17
        /*007a*/ 	.short	(.L_79 - .L_78)
.L_78:
        /*007c*/ 	.word	0x00000000
        /*0080*/ 	.short	0x0000
        /*0082*/ 	.short	0x0000
        /*0084*/ 	.byte	0x00, 0xf5, 0x21, 0x00


	//----- nvinfo : EIATTR_SPARSE_MMA_MASK
	.align		4
.L_79:
        /*0088*/ 	.byte	0x03, 0x50
        /*008a*/ 	.short	0x0000


	//----- nvinfo : EIATTR_MAXREG_COUNT
	.align		4
        /*008c*/ 	.byte	0x03, 0x1b
        /*008e*/ 	.short	0x00ff


	//----- nvinfo : EIATTR_MERCURY_ISA_VERSION
	.align		4
        /*0090*/ 	.byte	0x03, 0x5f
        /*0092*/ 	.short	0x0101


	//----- nvinfo : EIATTR_VRC_CTA_INIT_COUNT
	.align		4
        /*0094*/ 	.byte	0x02, 0x4a
	.zero		1
	.zero		1


	//----- nvinfo : EIATTR_EXIT_INSTR_OFFSETS
	.align		4
        /*0098*/ 	.byte	0x04, 0x1c
        /*009a*/ 	.short	(.L_81 - .L_80)


	//   ....[0]....
.L_80:
        /*009c*/ 	.word	0x000000f0


	//   ....[1]....
        /*00a0*/ 	.word	0x00000150


	//   ....[2]....
        /*00a4*/ 	.word	0x00001000


	//   ....[3]....
        /*00a8*/ 	.word	0x00001a50


	//   ....[4]....
        /*00ac*/ 	.word	0x00001e80


	//----- nvinfo : EIATTR_CRS_STACK_SIZE
	.align		4
.L_81:
        /*00b0*/ 	.byte	0x04, 0x1e
        /*00b2*/ 	.short	(.L_83 - .L_82)
.L_82:
        /*00b4*/ 	.word	0x00000000


	//----- nvinfo : EIATTR_CBANK_PARAM_SIZE
	.align		4
.L_83:
        /*00b8*/ 	.byte	0x03, 0x19
        /*00ba*/ 	.short	0x0038


	//----- nvinfo : EIATTR_PARAM_CBANK
	.align		4
        /*00bc*/ 	.byte	0x04, 0x0a
        /*00be*/ 	.short	(.L_85 - .L_84)
	.align		4
.L_84:
        /*00c0*/ 	.word	index@(.nv.constant0._Z5bfsTDPiS_S_PbS0_iiS_)
        /*00c4*/ 	.short	0x0380
        /*00c6*/ 	.short	0x0038


	//----- nvinfo : EIATTR_SW_WAR
	.align		4
.L_85:
        /*00c8*/ 	.byte	0x04, 0x36
        /*00ca*/ 	.short	(.L_87 - .L_86)
.L_86:
        /*00cc*/ 	.word	0x00000008
.L_87:


//--------------------- .nv.callgraph             --------------------------
	.section	.nv.callgraph,"",@"SHT_CUDA_CALLGRAPH"
	.align	4
	.sectionentsize	8
	.align		4
        /*0000*/ 	.word	0x00000000
	.align		4
        /*0004*/ 	.word	0xffffffff
	.align		4
        /*0008*/ 	.word	0x00000000
	.align		4
        /*000c*/ 	.word	0xfffffffe
	.align		4
        /*0010*/ 	.word	0x00000000
	.align		4
        /*0014*/ 	.word	0xfffffffd
	.align		4
        /*0018*/ 	.word	0x00000000
	.align		4
        /*001c*/ 	.word	0xfffffffc


//--------------------- .text._Z16cudaAugment_pathPiPbiS_i --------------------------
	.section	.text._Z16cudaAugment_pathPiPbiS_i,"ax",@progbits
	.align	128
        .global         _Z16cudaAugment_pathPiPbiS_i
        .type           _Z16cudaAugment_pathPiPbiS_i,@function
        .size           _Z16cudaAugment_pathPiPbiS_i,(.L_x_71 - _Z16cudaAugment_pathPiPbiS_i)
        .other          _Z16cudaAugment_pathPiPbiS_i,@"STO_CUDA_ENTRY STV_DEFAULT"
_Z16cudaAugment_pathPiPbiS_i:
.text._Z16cudaAugment_pathPiPbiS_i:
[----:B------:R-:W-:Y:S01]  /*0000*/  LDC R1, c[0x0][0x37c] ;  /* 0x0000df00ff017b82 */ /* 0x000fe20000000800 */
[----:B------:R-:W0:Y:S07]  /*0010*/  S2R R0, SR_TID.X ;  /* 0x0000000000007919 */ /* 0x000e2e0000002100 */
[----:B------:R-:W0:Y:S01]  /*0020*/  S2UR UR4, SR_CTAID.X ;  /* 0x00000000000479c3 */ /* 0x000e220000002500 */
[----:B------:R-:W1:Y:S07]  /*0030*/  LDCU UR6, c[0x0][0x390] ;  /* 0x00007200ff0677ac */ /* 0x000e6e0008000800 */
[----:B------:R-:W0:Y:S02]  /*0040*/  LDC R9, c[0x0][0x360] ;  /* 0x0000d800ff097b82 */ /* 0x000e240000000800 */
[----:B0-----:R-:W-:-:S05]  /*0050*/  IMAD R9, R9, UR4, R0 ;  /* 0x0000000409097c24 */ /* 0x001fca000f8e0200 */
[----:B-1----:R-:W-:-:S13]  /*0060*/  ISETP.GE.AND P0, PT, R9, UR6, PT ;  /* 0x0000000609007c0c */ /* 0x002fda000bf06270 */
[----:B------:R-:W-:Y:S05]  /*0070*/  @P0 EXIT ;  /* 0x000000000000094d */ /* 0x000fea0003800000 */
[----:B------:R-:W0:Y:S01]  /*0080*/  LDCU.64 UR8, c[0x0][0x388] ;  /* 0x00007100ff0877ac */ /* 0x000e220008000a00 */
[----:B------:R-:W1:Y:S01]  /*0090*/  LDCU.64 UR4, c[0x0][0x358] ;  /* 0x00006b00ff0477ac */ /* 0x000e620008000a00 */
[----:B0-----:R-:W-:-:S04]  /*00a0*/  IADD3 R2, P0, PT, R9, UR8, RZ ;  /* 0x0000000809027c10 */ /* 0x001fc8000ff1e0ff */
[----:B------:R-:W-:-:S05]  /*00b0*/  LEA.HI.X.SX32 R3, R9, UR9, 0x1, P0 ;  /* 0x0000000909037c11 */ /* 0x000fca00080f0eff */
[----:B-1----:R-:W2:Y:S02]  /*00c0*/  LDG.E.U8 R2, desc[UR4][R2.64] ;  /* 0x0000000402027981 */ /* 0x002ea4000c1e1100 */
[----:B--2---:R-:W-:-:S13]  /*00d0*/  ISETP.NE.AND P0, PT, R2, RZ, PT ;  /* 0x000000ff0200720c */ /* 0x004fda0003f05270 */
[----:B------:R-:W-:Y:S05]  /*00e0*/  @!P0 EXIT ;  /* 0x000000000000894d */ /* 0x000fea0003800000 */
[----:B------:R-:W0:Y:S01]  /*00f0*/  LDC.64 R2, c[0x0][0x380] ;  /* 0x0000e000ff027b82 */ /* 0x000e220000000a00 */
[----:B------:R-:W1:Y:S07]  /*0100*/  LDCU UR7, c[0x0][0x3a0] ;  /* 0x00007400ff0777ac */ /* 0x000e6e0008000800 */
[----:B------:R-:W2:Y:S01]  /*0110*/  LDC.64 R6, c[0x0][0x398] ;  /* 0x0000e600ff067b82 */ /* 0x000ea20000000a00 */
[----:B0-----:R-:W-:-:S05]  /*0120*/  IMAD.WIDE R2, R9, 0x4, R2 ;  /* 0x0000000409027825 */ /* 0x001fca00078e0202 */
[----:B------:R-:W3:Y:S02]  /*0130*/  LDG.E R0, desc[UR4][R2.64] ;  /* 0x0000000402007981 */ /* 0x000ee4000c1e1900 */
[----:B---3--:R-:W-:-:S04]  /*0140*/  IMAD R5, R0, UR6, R9 ;  /* 0x0000000600057c24 */ /* 0x008fc8000f8e0209 */
[----:B--2---:R-:W-:-:S05]  /*0150*/  IMAD.WIDE R4, R5, 0x4, R6 ;  /* 0x0000000405047825 */ /* 0x004fca00078e0206 */
[----:B------:R-:W1:Y:S02]  /*0160*/  LDG.E R0, desc[UR4][R4.64] ;  /* 0x0000000404007981 */ /* 0x000e64000c1e1900 */
[----:B-1----:R-:W-:-:S05]  /*0170*/  IADD3 R11, PT, PT, R0, -UR7, RZ ;  /* 0x80000007000b7c10 */ /* 0x002fca000fffe0ff */
[----:B------:R-:W-:Y:S04]  /*0180*/  STG.E desc[UR4][R4.64], R11 ;  /* 0x0000000b04007986 */ /* 0x000fe8000c101904 */
[----:B------:R-:W2:Y:S02]  /*0190*/  LDG.E R0, desc[UR4][R2.64] ;  /* 0x0000000402007981 */ /* 0x000ea4000c1e1900 */
[----:B--2---:R-:W-:-:S04]  /*01a0*/  IMAD R9, R9, UR6, R0 ;  /* 0x0000000609097c24 */ /* 0x004fc8000f8e0200 */
[----:B------:R-:W-:-:S05]  /*01b0*/  IMAD.WIDE R6, R9, 0x4, R6 ;  /* 0x0000000409067825 */ /* 0x000fca00078e0206 */
[----:B------:R-:W2:Y:S02]  /*01c0*/  LDG.E R0, desc[UR4][R6.64] ;  /* 0x0000000406007981 */ /* 0x000ea4000c1e1900 */
[----:B--2---:R-:W-:-:S05]  /*01d0*/  IADD3 R9, PT, PT, R0, UR7, RZ ;  /* 0x0000000700097c10 */ /* 0x004fca000fffe0ff */
[----:B------:R-:W-:Y:S01]  /*01e0*/  STG.E desc[UR4][R6.64], R9 ;  /* 0x0000000906007986 */ /* 0x000fe2000c101904 */
[----:B------:R-:W-:Y:S05]  /*01f0*/  EXIT ;  /* 0x000000000000794d */ /* 0x000fea0003800000 */
.L_x_0:
[----:B------:R-:W-:-:S00]  /*0200*/  BRA `(.L_x_0) ;  /* 0xfffffffc00fc7947 */ /* 0x000fc0000383ffff */
[----:B------:R-:W-:-:S00]  /*0210*/  NOP ;  /* 0x0000000000007918 */ /* 0x000fc00000000000 */
        /* <DEDUP_REMOVED lines=14> */
.L_x_71:


//--------------------- .text._Z5bfsBUPiS_S_PbS0_iiS_ --------------------------
	.section	.text._Z5bfsBUPiS_S_PbS0_iiS_,"ax",@progbits
	.align	128
        .global         _Z5bfsBUPiS_S_PbS0_iiS_
        .type           _Z5bfsBUPiS_S_PbS0_iiS_,@function
        .size           _Z5bfsBUPiS_S_PbS0_iiS_,(.L_x_72 - _Z5bfsBUPiS_S_PbS0_iiS_)
        .other          _Z5bfsBUPiS_S_PbS0_iiS_,@"STO_CUDA_ENTRY STV_DEFAULT"
_Z5bfsBUPiS_S_PbS0_iiS_:
.text._Z5bfsBUPiS_S_PbS0_iiS_:
[----:B------:R-:W-:Y:S08]  /*0000*/  LDC R1, c[0x0][0x37c] ;  /* 0x0000df00ff017b82 */ /* 0x000ff00000000800 */
[----:B------:R-:W0:Y:S01]  /*0010*/  LDC.64 R14, c[0x0][0x3a8] ;  /* 0x0000ea00ff0e7b82 */ /* 0x000e220000000a00 */
[----:B------:R-:W1:Y:S07]  /*0020*/  LDCU.64 UR6, c[0x0][0x358] ;  /* 0x00006b00ff0677ac */ /* 0x000e6e0008000a00 */
[----:B------:R-:W0:Y:S02]  /*0030*/  LDC.64 R18, c[0x0][0x398] ;  /* 0x0000e600ff127b82 */ /* 0x000e240000000a00 */
[----:B0-----:R-:W-:-:S04]  /*0040*/  IADD3 R2, P0, PT, R15, R18, RZ ;  /* 0x000000120f027210 */ /* 0x001fc80007f1e0ff */
[----:B------:R-:W-:-:S05]  /*0050*/  LEA.HI.X.SX32 R3, R15, R19, 0x1, P0 ;  /* 0x000000130f037211 */ /* 0x000fca00000f0eff */
[----:B-1----:R-:W2:Y:S01]  /*0060*/  LDG.E.U8 R2, desc[UR6][R2.64] ;  /* 0x0000000602027981 */ /* 0x002ea2000c1e1100 */
[----:B------:R-:W0:Y:S01]  /*0070*/  S2UR UR4, SR_CTAID.X ;  /* 0x00000000000479c3 */ /* 0x000e220000002500 */
[----:B------:R-:W0:Y:S01]  /*0080*/  LDCU UR5, c[0x0][0x360] ;  /* 0x00006c00ff0577ac */ /* 0x000e220008000800 */
[----:B------:R-:W1:Y:S01]  /*0090*/  S2R R23, SR_TID.X ;  /* 0x0000000000177919 */ /* 0x000e620000002100 */
[----:B0-----:R-:W-:-:S06]  /*00a0*/  UIMAD UR4, UR4, UR5, URZ ;  /* 0x00000005040472a4 */ /* 0x001fcc000f8e02ff */
[----:B-1----:R-:W-:Y:S01]  /*00b0*/  VIADD R22, R23, UR4 ;  /* 0x0000000417167c36 */ /* 0x002fe20008000000 */
[----:B--2---:R-:W-:-:S04]  /*00c0*/  ISETP.NE.AND P0, PT, R2, RZ, PT ;  /* 0x000000ff0200720c */ /* 0x004fc80003f05270 */
[----:B------:R-:W-:-:S13]  /*00d0*/  ISETP.GE.OR P0, PT, R22, R14, P0 ;  /* 0x0000000e1600720c */ /* 0x000fda0000706670 */
[----:B------:R-:W-:Y:S05]  /*00e0*/  @P0 EXIT ;  /* 0x000000000000094d */ /* 0x000fea0003800000 */
[----:B------:R-:W-:Y:S02]  /*00f0*/  SHF.R.S32.HI R0, RZ, 0x1f, R22 ;  /* 0x0000001fff007819 */ /* 0x000fe40000011416 */
[----:B------:R-:W-:-:S05]  /*0100*/  IADD3 R2, P0, PT, R22, R18, RZ ;  /* 0x0000001216027210 */ /* 0x000fca0007f1e0ff */
[----:B------:R-:W-:-:S05]  /*0110*/  IMAD.X R3, R0, 0x1, R19, P0 ;  /* 0x0000000100037824 */ /* 0x000fca00000e0613 */
[----:B------:R-:W2:Y:S02]  /*0120*/  LDG.E.U8 R4, desc[UR6][R2.64] ;  /* 0x0000000602047981 */ /* 0x000ea4000c1e1100 */
[----:B--2---:R-:W-:-:S13]  /*0130*/  ISETP.NE.AND P0, PT, R4, RZ, PT ;  /* 0x000000ff0400720c */ /* 0x004fda0003f05270 */
[----:B------:R-:W-:Y:S05]  /*0140*/  @!P0 EXIT ;  /* 0x000000000000894d */ /* 0x000fea0003800000 */
[----:B------:R-:W0:Y:S01]  /*0150*/  LDC.64 R16, c[0x0][0x3a0] ;  /* 0x0000e800ff107b82 */ /* 0x000e220000000a00 */
[----:B------:R-:W-:Y:S01]  /*0160*/  IMAD.MOV.U32 R8, RZ, RZ, 0x1 ;  /* 0x00000001ff087424 */ /* 0x000fe200078e00ff */
[----:B------:R1:W-:Y:S01]  /*0170*/  STG.E.U8 desc[UR6][R2.64], RZ ;  /* 0x000000ff02007986 */ /* 0x0003e2000c101106 */
[----:B------:R-:W2:Y:S01]  /*0180*/  LDCU UR12, c[0x0][0x3a8] ;  /* 0x00007500ff0c77ac */ /* 0x000ea20008000800 */
[----:B------:R-:W-:Y:S04]  /*0190*/  BSSY.RECONVERGENT B1, `(.L_x_1) ;  /* 0x0000173000017945 */ /* 0x000fe80003800200 */
[----:B------:R-:W3:Y:S01]  /*01a0*/  LDC.64 R10, c[0x0][0x390] ;  /* 0x0000e400ff0a7b82 */ /* 0x000ee20000000a00 */
[----:B0-----:R-:W-:-:S05]  /*01b0*/  IADD3 R4, P0, PT, R22, R16, RZ ;  /* 0x0000001016047210 */ /* 0x001fca0007f1e0ff */
[----:B------:R-:W-:Y:S01]  /*01c0*/  IMAD.X R5, R0, 0x1, R17, P0 ;  /* 0x0000000100057824 */ /* 0x000fe200000e0611 */
[C---:B------:R-:W-:Y:S01]  /*01d0*/  ISETP.GE.AND P0, PT, R22.reuse, 0x1, PT ;  /* 0x000000011600780c */ /* 0x040fe20003f06270 */
[----:B---3--:R-:W-:-:S03]  /*01e0*/  IMAD.WIDE R10, R22, 0x4, R10 ;  /* 0x00000004160a7825 */ /* 0x008fc600078e020a */
[----:B------:R1:W-:Y:S09]  /*01f0*/  STG.E.U8 desc[UR6][R4.64], R8 ;  /* 0x0000000804007986 */ /* 0x0003f2000c101106 */
[----:B--2---:R-:W-:Y:S05]  /*0200*/  @!P0 BRA `(.L_x_2) ;  /* 0x0000001400ac8947 */ /* 0x004fea0003800000 */
[----:B------:R-:W-:Y:S01]  /*0210*/  VIADD R0, R22, 0xffffffff ;  /* 0xffffffff16007836 */ /* 0x000fe20000000000 */
[----:B------:R-:W-:Y:S01]  /*0220*/  BSSY.RECONVERGENT B0, `(.L_x_3) ;  /* 0x0000124000007945 */ /* 0x000fe20003800200 */
[----:B------:R-:W-:-:S03]  /*0230*/  IMAD.MOV.U32 R9, RZ, RZ, RZ ;  /* 0x000000ffff097224 */ /* 0x000fc600078e00ff */
[----:B------:R-:W-:-:S13]  /*0240*/  ISETP.GE.U32.AND P0, PT, R0, 0x3, PT ;  /* 0x000000030000780c */ /* 0x000fda0003f06070 */
[----:B------:R-:W-:Y:S05]  /*0250*/  @!P0 BRA `(.L_x_4) ;  /* 0x0000001000808947 */ /* 0x000fea0003800000 */
[----:B-1----:R-:W0:Y:S08]  /*0260*/  LDC.64 R2, c[0x0][0x398] ;  /* 0x0000e600ff027b82 */ /* 0x002e300000000a00 */
[----:B------:R-:W1:Y:S08]  /*0270*/  LDC.64 R12, c[0x0][0x3b0] ;  /* 0x0000ec00ff0c7b82 */ /* 0x000e700000000a00 */
[----:B------:R-:W2:Y:S01]  /*0280*/  LDC.64 R6, c[0x0][0x388] ;  /* 0x0000e200ff067b82 */ /* 0x000ea20000000a00 */
[----:B0-----:R-:W3:Y:S07]  /*0290*/  LDG.E.U8 R2, desc[UR6][R2.64] ;  /* 0x0000000602027981 */ /* 0x001eee000c1e1100 */
[----:B------:R-:W0:Y:S01]  /*02a0*/  LDC.64 R4, c[0x0][0x390] ;  /* 0x0000e400ff047b82 */ /* 0x000e220000000a00 */
[----:B------:R-:W-:Y:S01]  /*02b0*/  IADD3 R18, P1, PT, R18, 0x1, RZ ;  /* 0x0000000112127810 */ /* 0x000fe20007f3e0ff */
[--C-:B------:R-:W-:Y:S01]  /*02c0*/  IMAD R24, R14, 0x3, R22.reuse ;  /* 0x000000030e187824 */ /* 0x100fe200078e0216 */
[----:B------:R-:W-:Y:S01]  /*02d0*/  LOP3.LUT R9, R22, 0x7ffffffc, RZ, 0xc0, !PT ;  /* 0x7ffffffc16097812 */ /* 0x000fe200078ec0ff */
[C---:B------:R-:W-:Y:S01]  /*02e0*/  IMAD R0, R14.reuse, 0x2, R22 ;  /* 0x000000020e007824 */ /* 0x040fe200078e0216 */
[----:B------:R-:W-:Y:S01]  /*02f0*/  IADD3 R23, PT, PT, R14, UR4, R23 ;  /* 0x000000040e177c10 */ /* 0x000fe2000fffe017 */
[----:B------:R-:W-:Y:S01]  /*0300*/  IMAD.X R19, RZ, RZ, R19, P1 ;  /* 0x000000ffff137224 */ /* 0x000fe200008e0613 */
[----:B------:R-:W-:-:S02]  /*0310*/  IADD3 R16, P1, PT, R16, 0x3, RZ ;  /* 0x0000000310107810 */ /* 0x000fc40007f3e0ff */
[----:B-1----:R-:W-:-:S03]  /*0320*/  IADD3 R12, P2, PT, R12, 0x8, RZ ;  /* 0x000000080c0c7810 */ /* 0x002fc60007f5e0ff */
[----:B------:R-:W-:Y:S02]  /*0330*/  IMAD.X R17, RZ, RZ, R17, P1 ;  /* 0x000000ffff117224 */ /* 0x000fe400008e0611 */
[----:B------:R-:W-:Y:S01]  /*0340*/  IMAD.X R13, RZ, RZ, R13, P2 ;  /* 0x000000ffff0d7224 */ /* 0x000fe200010e060d */
[----:B--2---:R-:W-:-:S05]  /*0350*/  IADD3 R6, P3, PT, R6, 0x8, RZ ;  /* 0x0000000806067810 */ /* 0x004fca0007f7e0ff */
[----:B------:R-:W-:Y:S01]  /*0360*/  IMAD.X R7, RZ, RZ, R7, P3 ;  /* 0x000000ffff077224 */ /* 0x000fe200018e0607 */
[----:B0-----:R-:W-:-:S05]  /*0370*/  IADD3 R4, P4, PT, R4, 0x8, RZ ;  /* 0x0000000804047810 */ /* 0x001fca0007f9e0ff */
[----:B------:R-:W-:Y:S01]  /*0380*/  IMAD.X R5, RZ, RZ, R5, P4 ;  /* 0x000000ffff057224 */ /* 0x000fe200020e0605 */
[----:B---3--:R-:W-:-:S13]  /*0390*/  ISETP.NE.AND P0, PT, R2, RZ, PT ;  /* 0x000000ff0200720c */ /* 0x008fda0003f05270 */
[----:B------:R-:W-:Y:S05]  /*03a0*/  @P0 BRA `(.L_x_5) ;  /* 0x0000000000600947 */ /* 0x000fea0003800000 */
[----:B------:R-:W2:Y:S01]  /*03b0*/  LDG.E.U8 R2, desc[UR6][R16.64+-0x3] ;  /* 0xfffffd0610027981 */ /* 0x000ea2000c1e1100 */
[----:B------:R-:W-:Y:S01]  /*03c0*/  BSSY.RECONVERGENT B2, `(.L_x_5) ;  /* 0x0000016000027945 */ /* 0x000fe20003800200 */
[----:B--2---:R-:W-:-:S13]  /*03d0*/  ISETP.NE.AND P0, PT, R2, RZ, PT ;  /* 0x000000ff0200720c */ /* 0x004fda0003f05270 */
[----:B------:R-:W-:Y:S05]  /*03e0*/  @P0 BRA `(.L_x_6) ;  /* 0x00000000004c0947 */ /* 0x000fea0003800000 */
[----:B------:R-:W0:Y:S02]  /*03f0*/  LDC.64 R20, c[0x0][0x380] ;  /* 0x0000e000ff147b82 */ /* 0x000e240000000a00 */
[----:B0-----:R-:W-:-:S05]  /*0400*/  IMAD.WIDE R20, R22, 0x4, R20 ;  /* 0x0000000416147825 */ /* 0x001fca00078e0214 */
[----:B------:R-:W2:Y:S02]  /*0410*/  LDG.E R2, desc[UR6][R20.64] ;  /* 0x0000000614027981 */ /* 0x000ea4000c1e1900 */
[----:B--2---:R-:W-:-:S13]  /*0420*/  ISETP.GE.AND P0, PT, R2, 0x1, PT ;  /* 0x000000010200780c */ /* 0x004fda0003f06270 */
[----:B------:R-:W-:Y:S05]  /*0430*/  @!P0 BRA `(.L_x_6) ;  /* 0x0000000000388947 */ /* 0x000fea0003800000 */
[----:B------:R-:W-:Y:S02]  /*0440*/  IMAD.MOV.U32 R2, RZ, RZ, RZ ;  /* 0x000000ffff027224 */ /* 0x000fe400078e00ff */
[----:B------:R-:W-:-:S05]  /*0450*/  IMAD.MOV.U32 R3, RZ, RZ, 0x1 ;  /* 0x00000001ff037424 */ /* 0x000fca00078e00ff */
[----:B------:R-:W2:Y:S02]  /*0460*/  ATOMG.E.CAS.STRONG.GPU PT, R2, [R12+-0x8], R2, R3 ;  /* 0xfffff8020c0273a9 */ /* 0x000ea400001ee103 */
[----:B--2---:R-:W-:-:S13]  /*0470*/  ISETP.NE.AND P0, PT, R2, 0x1, PT ;  /* 0x000000010200780c */ /* 0x004fda0003f05270 */
[----:B------:R-:W-:Y:S05]  /*0480*/  @!P0 BRA `(.L_x_6) ;  /* 0x0000000000248947 */ /* 0x000fea0003800000 */
[----:B------:R-:W2:Y:S02]  /*0490*/  LDG.E.U8 R2, desc[UR6][R18.64+-0x1] ;  /* 0xffffff0612027981 */ /* 0x000ea4000c1e1100 */
[----:B--2---:R-:W-:-:S13]  /*04a0*/  ISETP.NE.AND P0, PT, R2, RZ, PT ;  /* 0x000000ff0200720c */ /* 0x004fda0003f05270 */
[----:B------:R0:W-:Y:S04]  /*04b0*/  @!P0 STG.E.U8 desc[UR6][R18.64+-0x1], R8 ;  /* 0xffffff0812008986 */ /* 0x0001e8000c101106 */
[----:B------:R0:W-:Y:S04]  /*04c0*/  @!P0 STG.E desc[UR6][R12.64+-0x8], RZ ;  /* 0xfffff8ff0c008986 */ /* 0x0001e8000c101906 */
[----:B------:R0:W-:Y:S04]  /*04d0*/  @!P0 STG.E desc[UR6][R6.64+-0x8], R22 ;  /* 0xfffff81606008986 */ /* 0x0001e8000c101906 */
[----:B------:R-:W2:Y:S04]  /*04e0*/  @!P0 LDG.E R21, desc[UR6][R20.64] ;  /* 0x0000000614158981 */ /* 0x000ea8000c1e1900 */
[----:B------:R-:W2:Y:S02]  /*04f0*/  @!P0 LDG.E R2, desc[UR6][R10.64] ;  /* 0x000000060a028981 */ /* 0x000ea4000c1e1900 */
[----:B--2---:R-:W-:-:S05]  /*0500*/  @!P0 VIMNMX R3, PT, PT, R2, R21, PT ;  /* 0x0000001502038248 */ /* 0x004fca0003fe0100 */
[----:B------:R0:W-:Y:S02]  /*0510*/  @!P0 STG.E desc[UR6][R4.64+-0x8], R3 ;  /* 0xfffff80304008986 */ /* 0x0001e4000c101906 */
.L_x_6:
[----:B------:R-:W-:Y:S05]  /*0520*/  BSYNC.RECONVERGENT B2 ;  /* 0x0000000000027941 */ /* 0x000fea0003800200 */
.L_x_5:
[----:B------:R-:W2:Y:S02]  /*0530*/  LDG.E.U8 R2, desc[UR6][R18.64] ;  /* 0x0000000612027981 */ /* 0x000ea4000c1e1100 */
[----:B--2---:R-:W-:-:S13]  /*0540*/  ISETP.NE.AND P0, PT, R2, RZ, PT ;  /* 0x000000ff0200720c */ /* 0x004fda0003f05270 */
[----:B------:R-:W-:Y:S05]  /*0550*/  @P0 BRA `(.L_x_7) ;  /* 0x0000000000600947 */ /* 0x000fea0003800000 */
[----:B------:R-:W2:Y:S01]  /*0560*/  LDG.E.U8 R2, desc[UR6][R16.64+-0x2] ;  /* 0xfffffe0610027981 */ /* 0x000ea2000c1e1100 */
[----:B------:R-:W-:Y:S01]  /*0570*/  BSSY.RECONVERGENT B2, `(.L_x_7) ;  /* 0x0000016000027945 */ /* 0x000fe20003800200 */
[----:B--2---:R-:W-:-:S13]  /*0580*/  ISETP.NE.AND P0, PT, R2, RZ, PT ;  /* 0x000000ff0200720c */ /* 0x004fda0003f05270 */
[----:B------:R-:W-:Y:S05]  /*0590*/  @P0 BRA `(.L_x_8) ;  /* 0x00000000004c0947 */ /* 0x000fea0003800000 */
[----:B------:R-:W1:Y:S02]  /*05a0*/  LDC.64 R20, c[0x0][0x380] ;  /* 0x0000e000ff147b82 */ /* 0x000e640000000a00 */
[----:B-1----:R-:W-:-:S05]  /*05b0*/  IMAD.WIDE R20, R23, 0x4, R20 ;  /* 0x0000000417147825 */ /* 0x002fca00078e0214 */
[----:B------:R-:W2:Y:S02]  /*05c0*/  LDG.E R2, desc[UR6][R20.64] ;  /* 0x0000000614027981 */ /* 0x000ea4000c1e1900 */
[----:B--2---:R-:W-:-:S13]  /*05d0*/  ISETP.GE.AND P0, PT, R2, 0x1, PT ;  /* 0x000000010200780c */ /* 0x004fda0003f06270 */
[----:B------:R-:W-:Y:S05]  /*05e0*/  @!P0 BRA `(.L_x_8) ;  /* 0x0000000000388947 */ /* 0x000fea0003800000 */
[----:B------:R-:W-:Y:S02]  /*05f0*/  IMAD.MOV.U32 R2, RZ, RZ, RZ ;  /* 0x000000ffff027224 */ /* 0x000fe400078e00ff */
[----:B0-----:R-:W-:-:S05]  /*0600*/  IMAD.MOV.U32 R3, RZ, RZ, 0x1 ;  /* 0x00000001ff037424 */ /* 0x001fca00078e00ff */
        /* <DEDUP_REMOVED lines=12> */
.L_x_8:
[----:B------:R-:W-:Y:S05]  /*06d0*/  BSYNC.RECONVERGENT B2 ;  /* 0x0000000000027941 */ /* 0x000fea0003800200 */
.L_x_7:
[----:B------:R-:W2:Y:S02]  /*06e0*/  LDG.E.U8 R2, desc[UR6][R18.64+0x1] ;  /* 0x0000010612027981 */ /* 0x000ea4000c1e1100 */
[----:B--2---:R-:W-:-:S13]  /*06f0*/  ISETP.NE.AND P0, PT, R2, RZ, PT ;  /* 0x000000ff0200720c */ /* 0x004fda0003f05270 */
[----:B------:R-:W-:Y:S05]  /*0700*/  @P0 BRA `(.L_x_9) ;  /* 0x0000000000600947 */ /* 0x000fea0003800000 */
[----:B------:R-:W2:Y:S01]  /*0710*/  LDG.E.U8 R2, desc[UR6][R16.64+-0x1] ;  /* 0xffffff0610027981 */ /* 0x000ea2000c1e1100 */
[----:B------:R-:W-:Y:S01]  /*0720*/  BSSY.RECONVERGENT B2, `(.L_x_9) ;  /* 0x0000016000027945 */ /* 0x000fe20003800200 */
[----:B--2---:R-:W-:-:S13]  /*0730*/  ISETP.NE.AND P0, PT, R2, RZ, PT ;  /* 0x000000ff0200720c */ /* 0x004fda0003f05270 */
[----:B------:R-:W-:Y:S05]  /*0740*/  @P0 BRA `(.L_x_10) ;  /* 0x00000000004c0947 */ /* 0x000fea0003800000 */
[----:B------:R-:W2:Y:S02]  /*0750*/  LDC.64 R20, c[0x0][0x380] ;  /* 0x0000e000ff147b82 */ /* 0x000ea40000000a00 */
[----:B--2---:R-:W-:-:S05]  /*0760*/  IMAD.WIDE R20, R0, 0x4, R20 ;  /* 0x0000000400147825 */ /* 0x004fca00078e0214 */
[----:B------:R-:W2:Y:S02]  /*0770*/  LDG.E R2, desc[UR6][R20.64] ;  /* 0x0000000614027981 */ /* 0x000ea4000c1e1900 */
[----:B--2---:R-:W-:-:S13]  /*0780*/  ISETP.GE.AND P0, PT, R2, 0x1, PT ;  /* 0x000000010200780c */ /* 0x004fda0003f06270 */
[----:B------:R-:W-:Y:S05]  /*0790*/  @!P0 BRA `(.L_x_10) ;  /* 0x0000000000388947 */ /* 0x000fea0003800000 */
[----:B------:R-:W-:Y:S02]  /*07a0*/  IMAD.MOV.U32 R2, RZ, RZ, RZ ;  /* 0x000000ffff027224 */ /* 0x000fe400078e00ff */
[----:B01----:R-:W-:-:S05]  /*07b0*/  IMAD.MOV.U32 R3, RZ, RZ, 0x1 ;  /* 0x00000001ff037424 */ /* 0x003fca00078e00ff */
[----:B------:R-:W2:Y:S02]  /*07c0*/  ATOMG.E.CAS.STRONG.GPU PT, R2, [R12], R2, R3 ;  /* 0x000000020c0273a9 */ /* 0x000ea400001ee103 */
[----:B--2---:R-:W-:-:S13]  /*07d0*/  ISETP.NE.AND P0, PT, R2, 0x1, PT ;  /* 0x000000010200780c */ /* 0x004fda0003f05270 */
[----:B------:R-:W-:Y:S05]  /*07e0*/  @!P0 BRA `(.L_x_10) ;  /* 0x0000000000248947 */ /* 0x000fea0003800000 */
[----:B------:R-:W2:Y:S02]  /*07f0*/  LDG.E.U8 R2, desc[UR6][R18.64+0x1] ;  /* 0x0000010612027981 */ /* 0x000ea4000c1e1100 */
[----:B--2---:R-:W-:-:S13]  /*0800*/  ISETP.NE.AND P0, PT, R2, RZ, PT ;  /* 0x000000ff0200720c */ /* 0x004fda0003f05270 */
[----:B------:R2:W-:Y:S04]  /*0810*/  @!P0 STG.E.U8 desc[UR6][R18.64+0x1], R8 ;  /* 0x0000010812008986 */ /* 0x0005e8000c101106 */
[----:B------:R2:W-:Y:S04]  /*0820*/  @!P0 STG.E desc[UR6][R12.64], RZ ;  /* 0x000000ff0c008986 */ /* 0x0005e8000c101906 */
[----:B------:R2:W-:Y:S04]  /*0830*/  @!P0 STG.E desc[UR6][R6.64], R22 ;  /* 0x0000001606008986 */ /* 0x0005e8000c101906 */
[----:B------:R-:W3:Y:S04]  /*0840*/  @!P0 LDG.E R21, desc[UR6][R20.64] ;  /* 0x0000000614158981 */ /* 0x000ee8000c1e1900 */
[----:B------:R-:W3:Y:S02]  /*0850*/  @!P0 LDG.E R2, desc[UR6][R10.64] ;  /* 0x000000060a028981 */ /* 0x000ee4000c1e1900 */
[----:B---3--:R-:W-:-:S05]  /*0860*/  @!P0 VIMNMX R3, PT, PT, R2, R21, PT ;  /* 0x0000001502038248 */ /* 0x008fca0003fe0100 */
[----:B------:R2:W-:Y:S02]  /*0870*/  @!P0 STG.E desc[UR6][R4.64], R3 ;  /* 0x0000000304008986 */ /* 0x0005e4000c101906 */
.L_x_10:
[----:B------:R-:W-:Y:S05]  /*0880*/  BSYNC.RECONVERGENT B2 ;  /* 0x0000000000027941 */ /* 0x000fea0003800200 */
.L_x_9:
[----:B------:R-:W3:Y:S02]  /*0890*/  LDG.E.U8 R2, desc[UR6][R18.64+0x2] ;  /* 0x0000020612027981 */ /* 0x000ee4000c1e1100 */
[----:B---3--:R-:W-:-:S13]  /*08a0*/  ISETP.NE.AND P0, PT, R2, RZ, PT ;  /* 0x000000ff0200720c */ /* 0x008fda0003f05270 */
[----:B------:R-:W-:Y:S05]  /*08b0*/  @P0 BRA `(.L_x_11) ;  /* 0x0000000000640947 */ /* 0x000fea0003800000 */
[----:B------:R-:W3:Y:S01]  /*08c0*/  LDG.E.U8 R2, desc[UR6][R16.64] ;  /* 0x0000000610027981 */ /* 0x000ee2000c1e1100 */
[----:B------:R-:W-:Y:S01]  /*08d0*/  BSSY.RECONVERGENT B2, `(.L_x_11) ;  /* 0x0000017000027945 */ /* 0x000fe20003800200 */
[----:B---3--:R-:W-:-:S13]  /*08e0*/  ISETP.NE.AND P0, PT, R2, RZ, PT ;  /* 0x000000ff0200720c */ /* 0x008fda0003f05270 */
[----:B------:R-:W-:Y:S05]  /*08f0*/  @P0 BRA `(.L_x_12) ;  /* 0x0000000000500947 */ /* 0x000fea0003800000 */
[----:B012---:R-:W0:Y:S02]  /*0900*/  LDC.64 R2, c[0x0][0x380] ;  /* 0x0000e000ff027b82 */ /* 0x007e240000000a00 */
[----:B0-----:R-:W-:-:S05]  /*0910*/  IMAD.WIDE R2, R24, 0x4, R2 ;  /* 0x0000000418027825 */ /* 0x001fca00078e0202 */
[----:B------:R-:W2:Y:S02]  /*0920*/  LDG.E R15, desc[UR6][R2.64] ;  /* 0x00000006020f7981 */ /* 0x000ea4000c1e1900 */
[----:B--2---:R-:W-:-:S13]  /*0930*/  ISETP.GE.AND P0, PT, R15, 0x1, PT ;  /* 0x000000010f00780c */ /* 0x004fda0003f06270 */
[----:B------:R-:W-:Y:S05]  /*0940*/  @!P0 BRA `(.L_x_12) ;  /* 0x00000000003c8947 */ /* 0x000fea0003800000 */
[----:B------:R-:W-:Y:S02]  /*0950*/  IMAD.MOV.U32 R20, RZ, RZ, RZ ;  /* 0x000000ffff147224 */ /* 0x000fe400078e00ff */
[----:B------:R-:W-:-:S05]  /*0960*/  IMAD.MOV.U32 R21, RZ, RZ, 0x1 ;  /* 0x00000001ff157424 */ /* 0x000fca00078e00ff */
[----:B------:R-:W2:Y:S02]  /*0970*/  ATOMG.E.CAS.STRONG.GPU PT, R20, [R12+0x4], R20, R21 ;  /* 0x000004140c1473a9 */ /* 0x000ea400001ee115 */
[----:B--2---:R-:W-:-:S13]  /*0980*/  ISETP.NE.AND P0, PT, R20, 0x1, PT ;  /* 0x000000011400780c */ /* 0x004fda0003f05270 */
[----:B------:R-:W-:Y:S05]  /*0990*/  @!P0 BRA `(.L_x_12) ;  /* 0x0000000000288947 */ /* 0x000fea0003800000 */
[----:B------:R-:W2:Y:S02]  /*09a0*/  LDG.E.U8 R15, desc[UR6][R18.64+0x2] ;  /* 0x00000206120f7981 */ /* 0x000ea4000c1e1100 */
[----:B--2---:R-:W-:-:S13]  /*09b0*/  ISETP.NE.AND P0, PT, R15, RZ, PT ;  /* 0x000000ff0f00720c */ /* 0x004fda0003f05270 */
[----:B------:R-:W-:Y:S05]  /*09c0*/  @P0 BRA `(.L_x_12) ;  /* 0x00000000001c0947 */ /* 0x000fea0003800000 */
[----:B------:R3:W-:Y:S04]  /*09d0*/  STG.E.U8 desc[UR6][R18.64+0x2], R8 ;  /* 0x0000020812007986 */ /* 0x0007e8000c101106 */
[----:B------:R3:W-:Y:S04]  /*09e0*/  STG.E desc[UR6][R12.64+0x4], RZ ;  /* 0x000004ff0c007986 */ /* 0x0007e8000c101906 */
[----:B------:R3:W-:Y:S04]  /*09f0*/  STG.E desc[UR6][R6.64+0x4], R22 ;  /* 0x0000041606007986 */ /* 0x0007e8000c101906 */
[----:B------:R-:W2:Y:S04]  /*0a00*/  LDG.E R2, desc[UR6][R2.64] ;  /* 0x0000000602027981 */ /* 0x000ea8000c1e1900 */
[----:B------:R-:W2:Y:S02]  /*0a10*/  LDG.E R15, desc[UR6][R10.64] ;  /* 0x000000060a0f7981 */ /* 0x000ea4000c1e1900 */
[----:B--2---:R-:W-:-:S05]  /*0a20*/  VIMNMX R15, PT, PT, R15, R2, PT ;  /* 0x000000020f0f7248 */ /* 0x004fca0003fe0100 */
[----:B------:R3:W-:Y:S02]  /*0a30*/  STG.E desc[UR6][R4.64+0x4], R15 ;  /* 0x0000040f04007986 */ /* 0x0007e4000c101906 */
.L_x_12:
[----:B------:R-:W-:Y:S05]  /*0a40*/  BSYNC.RECONVERGENT B2 ;  /* 0x0000000000027941 */ /* 0x000fea0003800200 */
.L_x_11:
[----:B0123--:R-:W0:Y:S01]  /*0a50*/  LDC R12, c[0x0][0x398] ;  /* 0x0000e600ff0c7b82 */ /* 0x00fe220000000800 */
[----:B------:R-:W-:Y:S01]  /*0a60*/  IADD3 R8, PT, PT, -R9, 0x4, RZ ;  /* 0x0000000409087810 */ /* 0x000fe20007ffe1ff */
[C---:B------:R-:W-:Y:S01]  /*0a70*/  IMAD R6, R14.reuse, 0x4, R0 ;  /* 0x000000040e067824 */ /* 0x040fe200078e0200 */
[C---:B------:R-:W-:Y:S01]  /*0a80*/  LEA R23, R14.reuse, R23, 0x2 ;  /* 0x000000170e177211 */ /* 0x040fe200078e10ff */
[----:B------:R-:W-:Y:S01]  /*0a90*/  IMAD R24, R14, 0x4, R24 ;  /* 0x000000040e187824 */ /* 0x000fe200078e0218 */
[----:B------:R-:W-:-:S03]  /*0aa0*/  ISETP.NE.AND P0, PT, R8, RZ, PT ;  /* 0x000000ff0800720c */ /* 0x000fc60003f05270 */
[----:B------:R-:W1:Y:S08]  /*0ab0*/  LDC R15, c[0x0][0x3a0] ;  /* 0x0000e800ff0f7b82 */ /* 0x000e700000000800 */
[----:B------:R-:W2:Y:S08]  /*0ac0*/  LDC R4, c[0x0][0x3b0] ;  /* 0x0000ec00ff047b82 */ /* 0x000eb00000000800 */
[----:B------:R-:W3:Y:S01]  /*0ad0*/  LDC R2, c[0x0][0x388] ;  /* 0x0000e200ff027b82 */ /* 0x000ee20000000800 */
[----:B0-----:R-:W-:-:S07]  /*0ae0*/  VIADD R12, R12, 0x1 ;  /* 0x000000010c0c7836 */ /* 0x001fce0000000000 */
[----:B------:R-:W0:Y:S01]  /*0af0*/  LDC R3, c[0x0][0x390] ;  /* 0x0000e400ff037b82 */ /* 0x000e220000000800 */
[----:B-1----:R-:W-:-:S05]  /*0b00*/  VIADD R0, R15, 0x3 ;  /* 0x000000030f007836 */ /* 0x002fca0000000000 */
[----:B------:R-:W-:Y:S01]  /*0b10*/  IADD3 R0, P2, PT, R0, 0x4, RZ ;  /* 0x0000000400007810 */ /* 0x000fe20007f5e0ff */
[----:B--2---:R-:W-:-:S04]  /*0b20*/  VIADD R4, R4, 0x8 ;  /* 0x0000000804047836 */ /* 0x004fc80000000000 */
[----:B------:R-:W-:Y:S01]  /*0b30*/  IMAD.X R15, RZ, RZ, R17, P2 ;  /* 0x000000ffff0f7224 */ /* 0x000fe200010e0611 */
[----:B------:R-:W-:Y:S01]  /*0b40*/  IADD3 R16, P3, PT, R4, 0x10, RZ ;  /* 0x0000001004107810 */ /* 0x000fe20007f7e0ff */
[----:B------:R-:W-:Y:S02]  /*0b50*/  IMAD R4, R14, 0x4, R22 ;  /* 0x000000040e047824 */ /* 0x000fe400078e0216 */
[----:B---3--:R-:W-:Y:S02]  /*0b60*/  VIADD R2, R2, 0x8 ;  /* 0x0000000802027836 */ /* 0x008fe40000000000 */
[----:B------:R-:W-:-:S03]  /*0b70*/  IMAD.X R17, RZ, RZ, R13, P3 ;  /* 0x000000ffff117224 */ /* 0x000fc600018e060d */
[----:B------:R-:W-:Y:S01]  /*0b80*/  IADD3 R18, P4, PT, R2, 0x10, RZ ;  /* 0x0000001002127810 */ /* 0x000fe20007f9e0ff */
[----:B0-----:R-:W-:Y:S01]  /*0b90*/  VIADD R20, R3, 0x8 ;  /* 0x0000000803147836 */ /* 0x001fe20000000000 */
[----:B------:R-:W-:-:S04]  /*0ba0*/  IADD3 R3, P1, PT, R12, 0x4, RZ ;  /* 0x000000040c037810 */ /* 0x000fc80007f3e0ff */
[----:B------:R-:W-:Y:S01]  /*0bb0*/  IADD3 R20, P5, PT, R20, 0x10, RZ ;  /* 0x0000001014147810 */ /* 0x000fe20007fbe0ff */
[----:B------:R-:W-:Y:S02]  /*0bc0*/  IMAD.X R2, RZ, RZ, R19, P1 ;  /* 0x000000ffff027224 */ /* 0x000fe400008e0613 */
[----:B------:R-:W-:Y:S02]  /*0bd0*/  IMAD.X R19, RZ, RZ, R7, P4 ;  /* 0x000000ffff137224 */ /* 0x000fe400020e0607 */
[----:B------:R-:W-:Y:S01]  /*0be0*/  IMAD.X R21, RZ, RZ, R5, P5 ;  /* 0x000000ffff157224 */ /* 0x000fe200028e0605 */
[----:B------:R-:W-:Y:S07]  /*0bf0*/  @!P0 BRA `(.L_x_4) ;  /* 0x0000000800188947 */ /* 0x000fee0003800000 */
[----:B------:R-:W0:Y:S01]  /*0c00*/  LDC.64 R12, c[0x0][0x380] ;  /* 0x0000e000ff0c7b82 */ /* 0x000e220000000a00 */
[----:B------:R-:W-:Y:S02]  /*0c10*/  IMAD.MOV.U32 R7, RZ, RZ, R24 ;  /* 0x000000ffff077224 */ /* 0x000fe400078e0018 */
[----:B------:R-:W-:-:S07]  /*0c20*/  IMAD.MOV.U32 R5, RZ, RZ, R23 ;  /* 0x000000ffff057224 */ /* 0x000fce00078e0017 */
.L_x_21:
[----:B------:R-:W-:Y:S02]  /*0c30*/  IMAD.MOV.U32 R24, RZ, RZ, R3 ;  /* 0x000000ffff187224 */ /* 0x000fe400078e0003 */
[----:B------:R-:W-:-:S05]  /*0c40*/  IMAD.MOV.U32 R25, RZ, RZ, R2 ;  /* 0x000000ffff197224 */ /* 0x000fca00078e0002 */
[----:B------:R-:W2:Y:S01]  /*0c50*/  LDG.E.U8 R2, desc[UR6][R24.64+-0x1] ;  /* 0xffffff0618027981 */ /* 0x000ea2000c1e1100 */
[----:B------:R-:W-:Y:S01]  /*0c60*/  BSSY.RECONVERGENT B2, `(.L_x_13) ;  /* 0x000001a000027945 */ /* 0x000fe20003800200 */
[----:B------:R-:W-:Y:S01]  /*0c70*/  IMAD.MOV.U32 R14, RZ, RZ, R0 ;  /* 0x000000ffff0e7224 */ /* 0x000fe200078e0000 */
[----:B--2---:R-:W-:-:S13]  /*0c80*/  ISETP.NE.AND P0, PT, R2, RZ, PT ;  /* 0x000000ff0200720c */ /* 0x004fda0003f05270 */
[----:B------:R-:W-:Y:S05]  /*0c90*/  @P0 BRA `(.L_x_14) ;  /* 0x0000000000580947 */ /* 0x000fea0003800000 */
[----:B------:R-:W2:Y:S02]  /*0ca0*/  LDG.E.U8 R0, desc[UR6][R14.64+-0x3] ;  /* 0xfffffd060e007981 */ /* 0x000ea4000c1e1100 */
[----:B--2---:R-:W-:-:S13]  /*0cb0*/  ISETP.NE.AND P0, PT, R0, RZ, PT ;  /* 0x000000ff0000720c */ /* 0x004fda0003f05270 */
[----:B------:R-:W-:Y:S05]  /*0cc0*/  @P0 BRA `(.L_x_14) ;  /* 0x00000000004c0947 */ /* 0x000fea0003800000 */
        /* <DEDUP_REMOVED lines=9> */
[----:B------:R-:W2:Y:S01]  /*0d60*/  LDG.E.U8 R0, desc[UR6][R24.64+-0x1] ;  /* 0xffffff0618007981 */ /* 0x000ea2000c1e1100 */
[----:B------:R-:W-:Y:S01]  /*0d70*/  HFMA2 R2, -RZ, RZ, 0, 5.9604644775390625e-08 ;  /* 0x00000001ff027431 */ /* 0x000fe200000001ff */
        /* <DEDUP_REMOVED lines=8> */
.L_x_14:
[----:B------:R-:W-:Y:S05]  /*0e00*/  BSYNC.RECONVERGENT B2 ;  /* 0x0000000000027941 */ /* 0x000fea0003800200 */
.L_x_13:
[----:B------:R-:W2:Y:S01]  /*0e10*/  LDG.E.U8 R0, desc[UR6][R24.64] ;  /* 0x0000000618007981 */ /* 0x000ea2000c1e1100 */
[----:B------:R-:W-:Y:S01]  /*0e20*/  BSSY.RECONVERGENT B2, `(.L_x_15) ;  /* 0x0000019000027945 */ /* 0x000fe20003800200 */
        /* <DEDUP_REMOVED lines=9> */
[----:B-1----:R-:W-:Y:S02]  /*0ec0*/  IMAD.MOV.U32 R2, RZ, RZ, RZ ;  /* 0x000000ffff027224 */ /* 0x002fe400078e00ff */
[----:B------:R-:W-:-:S05]  /*0ed0*/  IMAD.MOV.U32 R3, RZ, RZ, 0x1 ;  /* 0x00000001ff037424 */ /* 0x000fca00078e00ff */
[----:B------:R-:W2:Y:S02]  /*0ee0*/  ATOMG.E.CAS.STRONG.GPU PT, R2, [R16+-0x4], R2, R3 ;  /* 0xfffffc02100273a9 */ /* 0x000ea400001ee103 */
[----:B--2---:R-:W-:-:S13]  /*0ef0*/  ISETP.NE.AND P0, PT, R2, 0x1, PT ;  /* 0x000000010200780c */ /* 0x004fda0003f05270 */
[----:B------:R-:W-:Y:S05]  /*0f00*/  @!P0 BRA `(.L_x_16) ;  /* 0x0000000000288947 */ /* 0x000fea0003800000 */
[----:B------:R-:W2:Y:S01]  /*0f10*/  LDG.E.U8 R0, desc[UR6][R24.64] ;  /* 0x0000000618007981 */ /* 0x000ea2000c1e1100 */
[----:B------:R-:W-:Y:S01]  /*0f20*/  IMAD.MOV.U32 R2, RZ, RZ, 0x1 ;  /* 0x00000001ff027424 */ /* 0x000fe200078e00ff */
        /* <DEDUP_REMOVED lines=8> */
.L_x_16:
[----:B------:R-:W-:Y:S05]  /*0fb0*/  BSYNC.RECONVERGENT B2 ;  /* 0x0000000000027941 */ /* 0x000fea0003800200 */
.L_x_15:
[----:B------:R-:W3:Y:S01]  /*0fc0*/  LDG.E.U8 R0, desc[UR6][R24.64+0x1] ;  /* 0x0000010618007981 */ /* 0x000ee2000c1e1100 */
[----:B------:R-:W-:Y:S01]  /*0fd0*/  BSSY.RECONVERGENT B2, `(.L_x_17) ;  /* 0x0000019000027945 */ /* 0x000fe20003800200 */
[----:B---3--:R-:W-:-:S13]  /*0fe0*/  ISETP.NE.AND P0, PT, R0, RZ, PT ;  /* 0x000000ff0000720c */ /* 0x008fda0003f05270 */
[----:B------:R-:W-:Y:S05]  /*0ff0*/  @P0 BRA `(.L_x_18) ;  /* 0x0000000000580947 */ /* 0x000fea0003800000 */
[----:B------:R-:W3:Y:S02]  /*1000*/  LDG.E.U8 R0, desc[UR6][R14.64+-0x1] ;  /* 0xffffff060e007981 */ /* 0x000ee4000c1e1100 */
[----:B---3--:R-:W-:-:S13]  /*1010*/  ISETP.NE.AND P0, PT, R0, RZ, PT ;  /* 0x000000ff0000720c */ /* 0x008fda0003f05270 */
[----:B------:R-:W-:Y:S05]  /*1020*/  @P0 BRA `(.L_x_18) ;  /* 0x00000000004c0947 */ /* 0x000fea0003800000 */
[----:B0-----:R-:W-:-:S05]  /*1030*/  IMAD.WIDE R26, R6, 0x4, R12 ;  /* 0x00000004061a7825 */ /* 0x001fca00078e020c */
[----:B------:R-:W3:Y:S02]  /*1040*/  LDG.E R0, desc[UR6][R26.64] ;  /* 0x000000061a007981 */ /* 0x000ee4000c1e1900 */
[----:B---3--:R-:W-:-:S13]  /*1050*/  ISETP.GE.AND P0, PT, R0, 0x1, PT ;  /* 0x000000010000780c */ /* 0x008fda0003f06270 */
[----:B------:R-:W-:Y:S05]  /*1060*/  @!P0 BRA `(.L_x_18) ;  /* 0x00000000003c8947 */ /* 0x000fea0003800000 */
[----:B-12---:R-:W-:Y:S02]  /*1070*/  IMAD.MOV.U32 R2, RZ, RZ, RZ ;  /* 0x000000ffff027224 */ /* 0x006fe400078e00ff */
[----:B------:R-:W-:-:S05]  /*1080*/  IMAD.MOV.U32 R3, RZ, RZ, 0x1 ;  /* 0x00000001ff037424 */ /* 0x000fca00078e00ff */
[----:B------:R-:W2:Y:S02]  /*1090*/  ATOMG.E.CAS.STRONG.GPU PT, R2, [R16], R2, R3 ;  /* 0x00000002100273a9 */ /* 0x000ea400001ee103 */
        /* <DEDUP_REMOVED lines=12> */
.L_x_18:
[----:B------:R-:W-:Y:S05]  /*1160*/  BSYNC.RECONVERGENT B2 ;  /* 0x0000000000027941 */ /* 0x000fea0003800200 */
.L_x_17:
[----:B------:R-:W4:Y:S01]  /*1170*/  LDG.E.U8 R0, desc[UR6][R24.64+0x2] ;  /* 0x0000020618007981 */ /* 0x000f22000c1e1100 */
[----:B------:R-:W-:Y:S01]  /*1180*/  BSSY.RECONVERGENT B2, `(.L_x_19) ;  /* 0x000001a000027945 */ /* 0x000fe20003800200 */
[----:B----4-:R-:W-:-:S13]  /*1190*/  ISETP.NE.AND P0, PT, R0, RZ, PT ;  /* 0x000000ff0000720c */ /* 0x010fda0003f05270 */
[----:B------:R-:W-:Y:S05]  /*11a0*/  @P0 BRA `(.L_x_20) ;  /* 0x00000000005c0947 */ /* 0x000fea0003800000 */
[----:B------:R-:W4:Y:S02]  /*11b0*/  LDG.E.U8 R0, desc[UR6][R14.64] ;  /* 0x000000060e007981 */ /* 0x000f24000c1e1100 */
[----:B----4-:R-:W-:-:S13]  /*11c0*/  ISETP.NE.AND P0, PT, R0, RZ, PT ;  /* 0x000000ff0000720c */ /* 0x010fda0003f05270 */
[----:B------:R-:W-:Y:S05]  /*11d0*/  @P0 BRA `(.L_x_20) ;  /* 0x0000000000500947 */ /* 0x000fea0003800000 */
[----:B0-----:R-:W-:-:S05]  /*11e0*/  IMAD.WIDE R26, R7, 0x4, R12 ;  /* 0x00000004071a7825 */ /* 0x001fca00078e020c */
[----:B------:R-:W4:Y:S02]  /*11f0*/  LDG.E R0, desc[UR6][R26.64] ;  /* 0x000000061a007981 */ /* 0x000f24000c1e1900 */
[----:B----4-:R-:W-:-:S13]  /*1200*/  ISETP.GE.AND P0, PT, R0, 0x1, PT ;  /* 0x000000010000780c */ /* 0x010fda0003f06270 */
[----:B------:R-:W-:Y:S05]  /*1210*/  @!P0 BRA `(.L_x_20) ;  /* 0x0000000000408947 */ /* 0x000fea0003800000 */
[----:B-123--:R-:W-:Y:S02]  /*1220*/  IMAD.MOV.U32 R2, RZ, RZ, RZ ;  /* 0x000000ffff027224 */ /* 0x00efe400078e00ff */
[----:B------:R-:W-:-:S05]  /*1230*/  IMAD.MOV.U32 R3, RZ, RZ, 0x1 ;  /* 0x00000001ff037424 */ /* 0x000fca00078e00ff */
[----:B------:R-:W2:Y:S02]  /*1240*/  ATOMG.E.CAS.STRONG.GPU PT, R2, [R16+0x4], R2, R3 ;  /* 0x00000402100273a9 */ /* 0x000ea400001ee103 */
[----:B--2---:R-:W-:-:S13]  /*1250*/  ISETP.NE.AND P0, PT, R2, 0x1, PT ;  /* 0x000000010200780c */ /* 0x004fda0003f05270 */
[----:B------:R-:W-:Y:S05]  /*1260*/  @!P0 BRA `(.L_x_20) ;  /* 0x00000000002c8947 */ /* 0x000fea0003800000 */
[----:B------:R-:W2:Y:S02]  /*1270*/  LDG.E.U8 R0, desc[UR6][R24.64+0x2] ;  /* 0x0000020618007981 */ /* 0x000ea4000c1e1100 */
[----:B--2---:R-:W-:-:S13]  /*1280*/  ISETP.NE.AND P0, PT, R0, RZ, PT ;  /* 0x000000ff0000720c */ /* 0x004fda0003f05270 */
[----:B------:R-:W-:Y:S05]  /*1290*/  @P0 BRA `(.L_x_20) ;  /* 0x0000000000200947 */ /* 0x000fea0003800000 */
[----:B------:R-:W-:-:S05]  /*12a0*/  IMAD.MOV.U32 R2, RZ, RZ, 0x1 ;  /* 0x00000001ff027424 */ /* 0x000fca00078e00ff */
[----:B------:R4:W-:Y:S04]  /*12b0*/  STG.E.U8 desc[UR6][R24.64+0x2], R2 ;  /* 0x0000020218007986 */ /* 0x0009e8000c101106 */
[----:B------:R4:W-:Y:S04]  /*12c0*/  STG.E desc[UR6][R16.64+0x4], RZ ;  /* 0x000004ff10007986 */ /* 0x0009e8000c101906 */
[----:B------:R4:W-:Y:S04]  /*12d0*/  STG.E desc[UR6][R18.64+0x4], R22 ;  /* 0x0000041612007986 */ /* 0x0009e8000c101906 */
[----:B------:R-:W2:Y:S04]  /*12e0*/  LDG.E R27, desc[UR6][R26.64] ;  /* 0x000000061a1b7981 */ /* 0x000ea8000c1e1900 */
[----:B------:R-:W2:Y:S02]  /*12f0*/  LDG.E R0, desc[UR6][R10.64] ;  /* 0x000000060a007981 */ /* 0x000ea4000c1e1900 */
[----:B--2---:R-:W-:-:S05]  /*1300*/  VIMNMX R3, PT, PT, R0, R27, PT ;  /* 0x0000001b00037248 */ /* 0x004fca0003fe0100 */
[----:B------:R4:W-:Y:S02]  /*1310*/  STG.E desc[UR6][R20.64+0x4], R3 ;  /* 0x0000040314007986 */ /* 0x0009e4000c101906 */
.L_x_20:
[----:B------:R-:W-:Y:S05]  /*1320*/  BSYNC.RECONVERGENT B2 ;  /* 0x0000000000027941 */ /* 0x000fea0003800200 */
.L_x_19:
[----:B------:R-:W5:Y:S01]  /*1330*/  LDCU UR5, c[0x0][0x3a8] ;  /* 0x00007500ff0577ac */ /* 0x000f620008000800 */
[----:B-1234-:R-:W-:Y:S01]  /*1340*/  IADD3 R3, P0, PT, R24, 0x4, RZ ;  /* 0x0000000418037810 */ /* 0x01efe20007f1e0ff */
[----:B------:R-:W-:Y:S01]  /*1350*/  VIADD R8, R8, 0x4 ;  /* 0x0000000408087836 */ /* 0x000fe20000000000 */
[----:B------:R-:W-:Y:S02]  /*1360*/  IADD3 R0, P1, PT, R14, 0x4, RZ ;  /* 0x000000040e007810 */ /* 0x000fe40007f3e0ff */
[----:B------:R-:W-:Y:S01]  /*1370*/  IADD3 R16, P2, PT, R16, 0x10, RZ ;  /* 0x0000001010107810 */ /* 0x000fe20007f5e0ff */
[----:B------:R-:W-:Y:S01]  /*1380*/  IMAD.X R2, RZ, RZ, R25, P0 ;  /* 0x000000ffff027224 */ /* 0x000fe200000e0619 */
[----:B------:R-:W-:Y:S01]  /*1390*/  ISETP.NE.AND P0, PT, R8, RZ, PT ;  /* 0x000000ff0800720c */ /* 0x000fe20003f05270 */
[----:B------:R-:W-:Y:S01]  /*13a0*/  IMAD.X R15, RZ, RZ, R15, P1 ;  /* 0x000000ffff0f7224 */ /* 0x000fe200008e060f */
[----:B------:R-:W-:Y:S01]  /*13b0*/  IADD3 R18, P1, PT, R18, 0x10, RZ ;  /* 0x0000001012127810 */ /* 0x000fe20007f3e0ff */
[----:B------:R-:W-:Y:S01]  /*13c0*/  IMAD.X R17, RZ, RZ, R17, P2 ;  /* 0x000000ffff117224 */ /* 0x000fe200010e0611 */
[----:B------:R-:W-:-:S03]  /*13d0*/  IADD3 R20, P2, PT, R20, 0x10, RZ ;  /* 0x0000001014147810 */ /* 0x000fc60007f5e0ff */
[----:B------:R-:W-:Y:S02]  /*13e0*/  IMAD.X R19, RZ, RZ, R19, P1 ;  /* 0x000000ffff137224 */ /* 0x000fe400008e0613 */
[----:B------:R-:W-:Y:S02]  /*13f0*/  IMAD.X R21, RZ, RZ, R21, P2 ;  /* 0x000000ffff157224 */ /* 0x000fe400010e0615 */
[----:B-----5:R-:W-:-:S04]  /*1400*/  IMAD.U32 R14, RZ, RZ, UR5 ;  /* 0x00000005ff0e7e24 */ /* 0x020fc8000f8e00ff */
[C---:B------:R-:W-:Y:S01]  /*1410*/  IMAD R7, R14.reuse, 0x4, R7 ;  /* 0x000000040e077824 */ /* 0x040fe200078e0207 */
[C---:B------:R-:W-:Y:S01]  /*1420*/  LEA R5, R14.reuse, R5, 0x2 ;  /* 0x000000050e057211 */ /* 0x040fe200078e10ff */
[C---:B------:R-:W-:Y:S02]  /*1430*/  IMAD R6, R14.reuse, 0x4, R6 ;  /* 0x000000040e067824 */ /* 0x040fe400078e0206 */
[----:B------:R-:W-:Y:S01]  /*1440*/  IMAD R4, R14, 0x4, R4 ;  /* 0x000000040e047824 */ /* 0x000fe200078e0204 */
[----:B------:R-:W-:Y:S06]  /*1450*/  @P0 BRA `(.L_x_21) ;  /* 0xfffffff400f40947 */ /* 0x000fec000383ffff */
.L_x_4:
[----:B------:R-:W-:Y:S05]  /*1460*/  BSYNC.RECONVERGENT B0 ;  /* 0x0000000000007941 */ /* 0x000fea0003800200 */
.L_x_3:
[----:B------:R-:W-:-:S13]  /*1470*/  LOP3.LUT P0, R20, R22, 0x3, RZ, 0xc0, !PT ;  /* 0x0000000316147812 */ /* 0x000fda000780c0ff */
[----:B------:R-:W-:Y:S05]  /*1480*/  @!P0 BRA `(.L_x_2) ;  /* 0x00000004000c8947 */ /* 0x000fea0003800000 */
[----:B------:R-:W2:Y:S01]  /*1490*/  LDC.64 R6, c[0x0][0x3b0] ;  /* 0x0000ec00ff067b82 */ /* 0x000ea20000000a00 */
[----:B------:R-:W3:Y:S01]  /*14a0*/  LDCU.64 UR8, c[0x0][0x3a0] ;  /* 0x00007400ff0877ac */ /* 0x000ee20008000a00 */
[C---:B------:R-:W-:Y:S02]  /*14b0*/  IMAD R15, R9.reuse, R14, R22 ;  /* 0x0000000e090f7224 */ /* 0x040fe400078e0216 */
[----:B------:R-:W-:Y:S01]  /*14c0*/  IMAD.MOV R20, RZ, RZ, -R20 ;  /* 0x000000ffff147224 */ /* 0x000fe200078e0a14 */
[----:B------:R-:W4:Y:S03]  /*14d0*/  LDCU.64 UR10, c[0x0][0x398] ;  /* 0x00007300ff0a77ac */ /* 0x000f260008000a00 */
[----:B-1----:R-:W1:Y:S08]  /*14e0*/  LDC.64 R4, c[0x0][0x390] ;  /* 0x0000e400ff047b82 */ /* 0x002e700000000a00 */
[----:B------:R-:W5:Y:S01]  /*14f0*/  LDC.64 R18, c[0x0][0x388] ;  /* 0x0000e200ff127b82 */ /* 0x000f620000000a00 */
[----:B---3--:R-:W-:-:S07]  /*1500*/  IADD3 R16, P0, PT, R9, UR8, RZ ;  /* 0x0000000809107c10 */ /* 0x008fce000ff1e0ff */
[----:B------:R-:W3:Y:S01]  /*1510*/  LDC.64 R2, c[0x0][0x380] ;  /* 0x0000e000ff027b82 */ /* 0x000ee20000000a00 */
[----:B--2---:R-:W-:-:S04]  /*1520*/  IMAD.WIDE.U32 R6, R9, 0x4, R6 ;  /* 0x0000000409067825 */ /* 0x004fc800078e0006 */
[----:B------:R-:W-:Y:S02]  /*1530*/  IMAD.X R21, RZ, RZ, UR9, P0 ;  /* 0x00000009ff157e24 */ /* 0x000fe400080e06ff */
[----:B-1----:R-:W-:-:S04]  /*1540*/  IMAD.WIDE.U32 R4, R9, 0x4, R4 ;  /* 0x0000000409047825 */ /* 0x002fc800078e0004 */
[----:B------:R-:W-:Y:S02]  /*1550*/  IMAD.MOV.U32 R17, RZ, RZ, R5 ;  /* 0x000000ffff117224 */ /* 0x000fe400078e0005 */
[----:B------:R-:W-:Y:S02]  /*1560*/  IMAD.MOV.U32 R0, RZ, RZ, R4 ;  /* 0x000000ffff007224 */ /* 0x000fe400078e0004 */
[C---:B-----5:R-:W-:Y:S01]  /*1570*/  IMAD.WIDE.U32 R18, R9.reuse, 0x4, R18 ;  /* 0x0000000409127825 */ /* 0x060fe200078e0012 */
[----:B----4-:R-:W-:-:S05]  /*1580*/  IADD3 R9, P1, PT, R9, UR10, RZ ;  /* 0x0000000a09097c10 */ /* 0x010fca000ff3e0ff */
[----:B------:R-:W-:-:S08]  /*1590*/  IMAD.X R5, RZ, RZ, UR11, P1 ;  /* 0x0000000bff057e24 */ /* 0x000fd000088e06ff */
.L_x_24:
[----:B------:R-:W-:-:S05]  /*15a0*/  IMAD.MOV.U32 R4, RZ, RZ, R9 ;  /* 0x000000ffff047224 */ /* 0x000fca00078e0009 */
[----:B------:R-:W2:Y:S01]  /*15b0*/  LDG.E.U8 R8, desc[UR6][R4.64] ;  /* 0x0000000604087981 */ /* 0x000ea2000c1e1100 */
[----:B------:R-:W-:Y:S01]  /*15c0*/  BSSY.RECONVERGENT B0, `(.L_x_22) ;  /* 0x0000020000007945 */ /* 0x000fe20003800200 */
[----:B--2---:R-:W-:-:S13]  /*15d0*/  ISETP.NE.AND P0, PT, R8, RZ, PT ;  /* 0x000000ff0800720c */ /* 0x004fda0003f05270 */
[----:B------:R-:W-:Y:S05]  /*15e0*/  @P0 BRA `(.L_x_23) ;  /* 0x0000000000740947 */ /* 0x000fea0003800000 */
[----:B------:R-:W-:Y:S02]  /*15f0*/  IMAD.MOV.U32 R8, RZ, RZ, R16 ;  /* 0x000000ffff087224 */ /* 0x000fe400078e0010 */
[----:B------:R-:W-:-:S05]  /*1600*/  IMAD.MOV.U32 R9, RZ, RZ, R21 ;  /* 0x000000ffff097224 */ /* 0x000fca00078e0015 */
[----:B------:R-:W2:Y:S02]  /*1610*/  LDG.E.U8 R8, desc[UR6][R8.64] ;  /* 0x0000000608087981 */ /* 0x000ea4000c1e1100 */
[----:B--2---:R-:W-:-:S13]  /*1620*/  ISETP.NE.AND P0, PT, R8, RZ, PT ;  /* 0x000000ff0800720c */ /* 0x004fda0003f05270 */
[----:B------:R-:W-:Y:S05]  /*1630*/  @P0 BRA `(.L_x_23) ;  /* 0x0000000000600947 */ /* 0x000fea0003800000 */
[----:B---3--:R-:W-:-:S05]  /*1640*/  IMAD.WIDE R8, R15, 0x4, R2 ;  /* 0x000000040f087825 */ /* 0x008fca00078e0202 */
[----:B0-----:R-:W2:Y:S02]  /*1650*/  LDG.E R12, desc[UR6][R8.64] ;  /* 0x00000006080c7981 */ /* 0x001ea4000c1e1900 */
[----:B--2---:R-:W-:-:S13]  /*1660*/  ISETP.GE.AND P0, PT, R12, 0x1, PT ;  /* 0x000000010c00780c */ /* 0x004fda0003f06270 */
[----:B------:R-:W-:Y:S05]  /*1670*/  @!P0 BRA `(.L_x_23) ;  /* 0x0000000000508947 */ /* 0x000fea0003800000 */
[----:B------:R-:W-:Y:S02]  /*1680*/  IMAD.MOV.U32 R12, RZ, RZ, RZ ;  /* 0x000000ffff0c7224 */ /* 0x000fe400078e00ff */
[----:B------:R-:W-:-:S05]  /*1690*/  IMAD.MOV.U32 R13, RZ, RZ, 0x1 ;  /* 0x00000001ff0d7424 */ /* 0x000fca00078e00ff */
[----:B------:R-:W2:Y:S02]  /*16a0*/  ATOMG.E.CAS.STRONG.GPU PT, R12, [R6], R12, R13 ;  /* 0x0000000c060c73a9 */ /* 0x000ea400001ee10d */
[----:B--2---:R-:W-:-:S13]  /*16b0*/  ISETP.NE.AND P0, PT, R12, 0x1, PT ;  /* 0x000000010c00780c */ /* 0x004fda0003f05270 */
[----:B------:R-:W-:Y:S05]  /*16c0*/  @!P0 BRA `(.L_x_23) ;  /* 0x00000000003c8947 */ /* 0x000fea0003800000 */
[----:B------:R-:W2:Y:S02]  /*16d0*/  LDG.E.U8 R12, desc[UR6][R4.64] ;  /* 0x00000006040c7981 */ /* 0x000ea4000c1e1100 */
[----:B--2---:R-:W-:-:S13]  /*16e0*/  ISETP.NE.AND P0, PT, R12, RZ, PT ;  /* 0x000000ff0c00720c */ /* 0x004fda0003f05270 */
[----:B------:R-:W-:Y:S05]  /*16f0*/  @P0 BRA `(.L_x_23) ;  /* 0x0000000000300947 */ /* 0x000fea0003800000 */
[----:B------:R-:W-:Y:S02]  /*1700*/  IMAD.MOV.U32 R24, RZ, RZ, 0x1 ;  /* 0x00000001ff187424 */ /* 0x000fe400078e00ff */
[----:B------:R-:W-:Y:S02]  /*1710*/  IMAD.MOV.U32 R12, RZ, RZ, R18 ;  /* 0x000000ffff0c7224 */ /* 0x000fe400078e0012 */
[----:B------:R-:W-:Y:S01]  /*1720*/  IMAD.MOV.U32 R13, RZ, RZ, R19 ;  /* 0x000000ffff0d7224 */ /* 0x000fe200078e0013 */
[----:B------:R1:W-:Y:S04]  /*1730*/  STG.E.U8 desc[UR6][R4.64], R24 ;  /* 0x0000001804007986 */ /* 0x0003e8000c101106 */
[----:B------:R1:W-:Y:S04]  /*1740*/  STG.E desc[UR6][R6.64], RZ ;  /* 0x000000ff06007986 */ /* 0x0003e8000c101906 */
[----:B------:R1:W-:Y:S04]  /*1750*/  STG.E desc[UR6][R12.64], R22 ;  /* 0x000000160c007986 */ /* 0x0003e8000c101906 */
[----:B------:R0:W2:Y:S04]  /*1760*/  LDG.E R9, desc[UR6][R8.64] ;  /* 0x0000000608097981 */ /* 0x0000a8000c1e1900 */
[----:B------:R-:W2:Y:S01]  /*1770*/  LDG.E R14, desc[UR6][R10.64] ;  /* 0x000000060a0e7981 */ /* 0x000ea2000c1e1900 */
[----:B0-----:R-:W-:Y:S01]  /*1780*/  IMAD.MOV.U32 R8, RZ, RZ, R0 ;  /* 0x000000ffff087224 */ /* 0x001fe200078e0000 */
[----:B--2---:R-:W-:Y:S01]  /*1790*/  VIMNMX R23, PT, PT, R14, R9, PT ;  /* 0x000000090e177248 */ /* 0x004fe20003fe0100 */
[----:B------:R-:W-:-:S05]  /*17a0*/  IMAD.MOV.U32 R9, RZ, RZ, R17 ;  /* 0x000000ffff097224 */ /* 0x000fca00078e0011 */
[----:B------:R1:W-:Y:S02]  /*17b0*/  STG.E desc[UR6][R8.64], R23 ;  /* 0x0000001708007986 */ /* 0x0003e4000c101906 */
.L_x_23:
[----:B------:R-:W-:Y:S05]  /*17c0*/  BSYNC.RECONVERGENT B0 ;  /* 0x0000000000007941 */ /* 0x000fea0003800200 */
.L_x_22:
[----:B-1----:R-:W-:Y:S01]  /*17d0*/  IADD3 R6, P0, PT, R6, 0x4, RZ ;  /* 0x0000000406067810 */ /* 0x002fe20007f1e0ff */
[----:B------:R-:W-:Y:S01]  /*17e0*/  VIADD R20, R20, 0x1 ;  /* 0x0000000114147836 */ /* 0x000fe20000000000 */
[----:B------:R-:W-:Y:S01]  /*17f0*/  IADD3 R0, P1, PT, R0, 0x4, RZ ;  /* 0x0000000400007810 */ /* 0x000fe20007f3e0ff */
[----:B------:R-:W-:Y:S01]  /*1800*/  IMAD.U32 R14, RZ, RZ, UR12 ;  /* 0x0000000cff0e7e24 */ /* 0x000fe2000f8e00ff */
[----:B------:R-:W-:Y:S02]  /*1810*/  IADD3.X R7, PT, PT, RZ, R7, RZ, P0, !PT ;  /* 0x00000007ff077210 */ /* 0x000fe400007fe4ff */
[----:B------:R-:W-:Y:S01]  /*1820*/  ISETP.NE.AND P0, PT, R20, RZ, PT ;  /* 0x000000ff1400720c */ /* 0x000fe20003f05270 */
[----:B------:R-:W-:Y:S01]  /*1830*/  IMAD.X R17, RZ, RZ, R17, P1 ;  /* 0x000000ffff117224 */ /* 0x000fe200008e0611 */
[----:B------:R-:W-:Y:S01]  /*1840*/  IADD3 R9, P4, PT, R4, 0x1, RZ ;  /* 0x0000000104097810 */ /* 0x000fe20007f9e0ff */
[----:B------:R-:W-:Y:S01]  /*1850*/  IMAD.IADD R15, R15, 0x1, R14 ;  /* 0x000000010f0f7824 */ /* 0x000fe200078e020e */
[----:B------:R-:W-:-:S02]  /*1860*/  IADD3 R18, P2, PT, R18, 0x4, RZ ;  /* 0x0000000412127810 */ /* 0x000fc40007f5e0ff */
[----:B------:R-:W-:Y:S01]  /*1870*/  IADD3 R16, P3, PT, R16, 0x1, RZ ;  /* 0x0000000110107810 */ /* 0x000fe20007f7e0ff */
[----:B------:R-:W-:Y:S02]  /*1880*/  IMAD.X R5, RZ, RZ, R5, P4 ;  /* 0x000000ffff057224 */ /* 0x000fe400020e0605 */
[----:B------:R-:W-:Y:S02]  /*1890*/  IMAD.X R19, RZ, RZ, R19, P2 ;  /* 0x000000ffff137224 */ /* 0x000fe400010e0613 */
[----:B------:R-:W-:Y:S02]  /*18a0*/  IMAD.X R21, RZ, RZ, R21, P3 ;  /* 0x000000ffff157224 */ /* 0x000fe400018e0615 */
[----:B------:R-:W-:Y:S06]  /*18b0*/  @P0 BRA `(.L_x_24) ;  /* 0xfffffffc00380947 */ /* 0x000fec000383ffff */
.L_x_2:
[----:B------:R-:W-:Y:S05]  /*18c0*/  BSYNC.RECONVERGENT B1 ;  /* 0x0000000000017941 */ /* 0x000fea0003800200 */
.L_x_1:
[----:B------:R-:W-:Y:S01]  /*18d0*/  IMAD.IADD R0, R14, 0x1, -R22 ;  /* 0x000000010e007824 */ /* 0x000fe200078e0a16 */
[----:B------:R-:W1:Y:S01]  /*18e0*/  LDCU UR4, c[0x0][0x3a8] ;  /* 0x00007500ff0477ac */ /* 0x000e620008000800 */
[----:B------:R-:W-:Y:S03]  /*18f0*/  BSSY.RECONVERGENT B0, `(.L_x_25) ;  /* 0x0000038000007945 */ /* 0x000fe60003800200 */
[----:B------:R-:W-:Y:S01]  /*1900*/  LOP3.LUT P0, R0, R0, 0x3, RZ, 0xc0, !PT ;  /* 0x0000000300007812 */ /* 0x000fe2000780c0ff */
[----:B------:R-:W2:Y:S01]  /*1910*/  LDCU UR16, c[0x0][0x3a8] ;  /* 0x00007500ff1077ac */ /* 0x000ea20008000800 */
[----:B------:R-:W4:Y:S01]  /*1920*/  LDCU.64 UR10, c[0x0][0x398] ;  /* 0x00007300ff0a77ac */ /* 0x000f220008000a00 */
[----:B------:R-:W0:Y:S01]  /*1930*/  LDCU.64 UR8, c[0x0][0x3a0] ;  /* 0x00007400ff0877ac */ /* 0x000e220008000a00 */
[----:B-1-3--:R-:W-:-:S09]  /*1940*/  IMAD.U32 R3, RZ, RZ, UR4 ;  /* 0x00000004ff037e24 */ /* 0x00afd2000f8e00ff */
[----:B------:R-:W-:Y:S05]  /*1950*/  @!P0 BRA `(.L_x_26) ;  /* 0x0000000000c48947 */ /* 0x000fea0003800000 */
[----:B------:R-:W1:Y:S01]  /*1960*/  LDC.64 R4, c[0x0][0x380] ;  /* 0x0000e000ff047b82 */ /* 0x000e620000000a00 */
[----:B------:R-:W-:Y:S02]  /*1970*/  IMAD R17, R14, R14, R22 ;  /* 0x0000000e0e117224 */ /* 0x000fe400078e0216 */
[----:B------:R-:W-:Y:S02]  /*1980*/  IMAD.MOV R0, RZ, RZ, -R0 ;  /* 0x000000ffff007224 */ /* 0x000fe400078e0a00 */
[----:B------:R-:W-:-:S03]  /*1990*/  IMAD.U32 R3, RZ, RZ, UR4 ;  /* 0x00000004ff037e24 */ /* 0x000fc6000f8e00ff */
[----:B------:R-:W3:Y:S08]  /*19a0*/  LDC.64 R6, c[0x0][0x390] ;  /* 0x0000e400ff067b82 */ /* 0x000ef00000000a00 */
[----:B------:R-:W1:Y:S08]  /*19b0*/  LDC.64 R8, c[0x0][0x3b0] ;  /* 0x0000ec00ff087b82 */ /* 0x000e700000000a00 */
[----:B0-----:R-:W0:Y:S02]  /*19c0*/  LDC.64 R12, c[0x0][0x388] ;  /* 0x0000e200ff0c7b82 */ /* 0x001e240000000a00 */
.L_x_29:
[----:B------:R-:W-:Y:S02]  /*19d0*/  SHF.R.S32.HI R16, RZ, 0x1f, R3 ;  /* 0x0000001fff107819 */ /* 0x000fe40000011403 */
[----:B----4-:R-:W-:-:S04]  /*19e0*/  IADD3 R14, P0, PT, R3, UR10, RZ ;  /* 0x0000000a030e7c10 */ /* 0x010fc8000ff1e0ff */
[----:B------:R-:W-:-:S05]  /*19f0*/  IADD3.X R15, PT, PT, R16, UR11, RZ, P0, !PT ;  /* 0x0000000b100f7c10 */ /* 0x000fca00087fe4ff */
[----:B------:R-:W4:Y:S01]  /*1a00*/  LDG.E.U8 R2, desc[UR6][R14.64] ;  /* 0x000000060e027981 */ /* 0x000f22000c1e1100 */
[----:B------:R-:W-:Y:S01]  /*1a10*/  VIADD R0, R0, 0x1 ;  /* 0x0000000100007836 */ /* 0x000fe20000000000 */
[----:B------:R-:W-:Y:S01]  /*1a20*/  IADD3 R18, P2, PT, R3, UR8, RZ ;  /* 0x0000000803127c10 */ /* 0x000fe2000ff5e0ff */
[----:B------:R-:W-:Y:S03]  /*1a30*/  BSSY.RECONVERGENT B1, `(.L_x_27) ;  /* 0x000001f000017945 */ /* 0x000fe60003800200 */
[----:B------:R-:W-:Y:S02]  /*1a40*/  ISETP.NE.AND P0, PT, R0, RZ, PT ;  /* 0x000000ff0000720c */ /* 0x000fe40003f05270 */
[----:B------:R-:W-:Y:S02]  /*1a50*/  IADD3.X R19, PT, PT, R16, UR9, RZ, P2, !PT ;  /* 0x0000000910137c10 */ /* 0x000fe400097fe4ff */
[----:B----4-:R-:W-:-:S13]  /*1a60*/  ISETP.NE.AND P1, PT, R2, RZ, PT ;  /* 0x000000ff0200720c */ /* 0x010fda0003f25270 */
[----:B------:R-:W-:Y:S05]  /*1a70*/  @P1 BRA `(.L_x_28) ;  /* 0x0000000000681947 */ /* 0x000fea0003800000 */
[----:B------:R-:W4:Y:S02]  /*1a80*/  LDG.E.U8 R18, desc[UR6][R18.64] ;  /* 0x0000000612127981 */ /* 0x000f24000c1e1100 */
[----:B----4-:R-:W-:-:S13]  /*1a90*/  ISETP.NE.AND P1, PT, R18, RZ, PT ;  /* 0x000000ff1200720c */ /* 0x010fda0003f25270 */
[----:B------:R-:W-:Y:S05]  /*1aa0*/  @P1 BRA `(.L_x_28) ;  /* 0x00000000005c1947 */ /* 0x000fea0003800000 */
[----:B-1----:R-:W-:-:S05]  /*1ab0*/  IMAD.WIDE R18, R17, 0x4, R4 ;  /* 0x0000000411127825 */ /* 0x002fca00078e0204 */
[----:B------:R-:W4:Y:S02]  /*1ac0*/  LDG.E R2, desc[UR6][R18.64] ;  /* 0x0000000612027981 */ /* 0x000f24000c1e1900 */
[----:B----4-:R-:W-:-:S13]  /*1ad0*/  ISETP.GE.AND P1, PT, R2, 0x1, PT ;  /* 0x000000010200780c */ /* 0x010fda0003f26270 */
[----:B------:R-:W-:Y:S05]  /*1ae0*/  @!P1 BRA `(.L_x_28) ;  /* 0x00000000004c9947 */ /* 0x000fea0003800000 */
[----:B------:R-:W-:-:S04]  /*1af0*/  IMAD.WIDE R20, R3, 0x4, R8 ;  /* 0x0000000403147825 */ /* 0x000fc800078e0208 */
[----:B------:R-:W-:Y:S02]  /*1b00*/  IMAD.MOV.U32 R25, RZ, RZ, 0x1 ;  /* 0x00000001ff197424 */ /* 0x000fe400078e00ff */
[----:B------:R-:W-:-:S05]  /*1b10*/  IMAD.MOV.U32 R24, RZ, RZ, RZ ;  /* 0x000000ffff187224 */ /* 0x000fca00078e00ff */
[----:B------:R-:W4:Y:S02]  /*1b20*/  ATOMG.E.CAS.STRONG.GPU PT, R2, [R20], R24, R25 ;  /* 0x00000018140273a9 */ /* 0x000f2400001ee119 */
[----:B----4-:R-:W-:-:S13]  /*1b30*/  ISETP.NE.AND P1, PT, R2, 0x1, PT ;  /* 0x000000010200780c */ /* 0x010fda0003f25270 */
[----:B------:R-:W-:Y:S05]  /*1b40*/  @!P1 BRA `(.L_x_28) ;  /* 0x0000000000349947 */ /* 0x000fea0003800000 */
[----:B------:R-:W4:Y:S02]  /*1b50*/  LDG.E.U8 R2, desc[UR6][R14.64] ;  /* 0x000000060e027981 */ /* 0x000f24000c1e1100 */
[----:B----4-:R-:W-:-:S13]  /*1b60*/  ISETP.NE.AND P1, PT, R2, RZ, PT ;  /* 0x000000ff0200720c */ /* 0x010fda0003f25270 */
[----:B------:R-:W-:Y:S05]  /*1b70*/  @P1 BRA `(.L_x_28) ;  /* 0x0000000000281947 */ /* 0x000fea0003800000 */
[----:B------:R-:W-:Y:S02]  /*1b80*/  IMAD.MOV.U32 R16, RZ, RZ, 0x1 ;  /* 0x00000001ff107424 */ /* 0x000fe400078e00ff */
[----:B0-----:R-:W-:-:S03]  /*1b90*/  IMAD.WIDE R26, R3, 0x4, R12 ;  /* 0x00000004031a7825 */ /* 0x001fc600078e020c */
[----:B------:R4:W-:Y:S04]  /*1ba0*/  STG.E.U8 desc[UR6][R14.64], R16 ;  /* 0x000000100e007986 */ /* 0x0009e8000c101106 */
[----:B------:R4:W-:Y:S04]  /*1bb0*/  STG.E desc[UR6][R20.64], RZ ;  /* 0x000000ff14007986 */ /* 0x0009e8000c101906 */
[----:B------:R4:W-:Y:S04]  /*1bc0*/  STG.E desc[UR6][R26.64], R22 ;  /* 0x000000161a007986 */ /* 0x0009e8000c101906 */
[----:B------:R-:W5:Y:S04]  /*1bd0*/  LDG.E R19, desc[UR6][R18.64] ;  /* 0x0000000612137981 */ /* 0x000f68000c1e1900 */
[----:B------:R-:W5:Y:S01]  /*1be0*/  LDG.E R2, desc[UR6][R10.64] ;  /* 0x000000060a027981 */ /* 0x000f62000c1e1900 */
[----:B---3--:R-:W-:Y:S01]  /*1bf0*/  IMAD.WIDE R24, R3, 0x4, R6 ;  /* 0x0000000403187825 */ /* 0x008fe200078e0206 */
[----:B-----5:R-:W-:-:S05]  /*1c00*/  VIMNMX R23, PT, PT, R2, R19, PT ;  /* 0x0000001302177248 */ /* 0x020fca0003fe0100 */
[----:B------:R4:W-:Y:S02]  /*1c10*/  STG.E desc[UR6][R24.64], R23 ;  /* 0x0000001718007986 */ /* 0x0009e4000c101906 */
.L_x_28:
[----:B--2---:R-:W-:Y:S05]  /*1c20*/  BSYNC.RECONVERGENT B1 ;  /* 0x0000000000017941 */ /* 0x004fea0003800200 */
.L_x_27:
[----:B----4-:R-:W-:Y:S02]  /*1c30*/  IMAD.U32 R14, RZ, RZ, UR16 ;  /* 0x00000010ff0e7e24 */ /* 0x010fe4000f8e00ff */
[----:B------:R-:W-:Y:S02]  /*1c40*/  VIADD R3, R3, 0xffffffff ;  /* 0xffffffff03037836 */ /* 0x000fe40000000000 */
[----:B------:R-:W-:Y:S01]  /*1c50*/  IMAD.IADD R17, R17, 0x1, -R14 ;  /* 0x0000000111117824 */ /* 0x000fe200078e0a0e */
[----:B------:R-:W-:Y:S06]  /*1c60*/  @P0 BRA `(.L_x_29) ;  /* 0xfffffffc00580947 */ /* 0x000fec000383ffff */
.L_x_26:
[----:B0-2-4-:R-:W-:Y:S05]  /*1c70*/  BSYNC.RECONVERGENT B0 ;  /* 0x0000000000007941 */ /* 0x015fea0003800200 */
.L_x_25:
[----:B------:R-:W0:Y:S01]  /*1c80*/  LDC.64 R12, c[0x0][0x380] ;  /* 0x0000e000ff0c7b82 */ /* 0x000e220000000a00 */
[----:B------:R-:W-:Y:S01]  /*1c90*/  IADD3 R14, PT, PT, R22, -R14, RZ ;  /* 0x8000000e160e7210 */ /* 0x000fe20007ffe0ff */
[----:B------:R-:W2:Y:S03]  /*1ca0*/  LDCU UR5, c[0x0][0x3a8] ;  /* 0x00007500ff0577ac */ /* 0x000ea60008000800 */
[----:B------:R-:W-:Y:S01]  /*1cb0*/  ISETP.GT.U32.AND P0, PT, R14, -0x4, PT ;  /* 0xfffffffc0e00780c */ /* 0x000fe20003f04070 */
[----:B------:R-:W4:Y:S02]  /*1cc0*/  LDCU.64 UR12, c[0x0][0x398] ;  /* 0x00007300ff0c77ac */ /* 0x000f240008000a00 */
[----:B-1----:R-:W1:Y:S01]  /*1cd0*/  LDC.64 R8, c[0x0][0x390] ;  /* 0x0000e400ff087b82 */ /* 0x002e620000000a00 */
[----:B------:R-:W0:Y:S07]  /*1ce0*/  LDCU.64 UR14, c[0x0][0x3a0] ;  /* 0x00007400ff0e77ac */ /* 0x000e2e0008000a00 */
[----:B---3--:R-:W3:Y:S08]  /*1cf0*/  LDC.64 R6, c[0x0][0x3b0] ;  /* 0x0000ec00ff067b82 */ /* 0x008ef00000000a00 */
[----:B------:R-:W0:Y:S02]  /*1d00*/  LDC.64 R4, c[0x0][0x388] ;  /* 0x0000e200ff047b82 */ /* 0x000e240000000a00 */
[----:B0-2-4-:R-:W-:Y:S05]  /*1d10*/  @P0 EXIT ;  /* 0x000000000000094d */ /* 0x015fea0003800000 */
.L_x_38:
[----:B0123--:R-:W-:Y:S02]  /*1d20*/  SHF.R.S32.HI R2, RZ, 0x1f, R3 ;  /* 0x0000001fff027819 */ /* 0x00ffe40000011403 */
[----:B------:R-:W-:-:S04]  /*1d30*/  IADD3 R24, P0, PT, R3, UR12, RZ ;  /* 0x0000000c03187c10 */ /* 0x000fc8000ff1e0ff */
[----:B------:R-:W-:-:S05]  /*1d40*/  IADD3.X R25, PT, PT, R2, UR13, RZ, P0, !PT ;  /* 0x0000000d02197c10 */ /* 0x000fca00087fe4ff */
[----:B------:R-:W2:Y:S01]  /*1d50*/  LDG.E.U8 R0, desc[UR6][R24.64] ;  /* 0x0000000618007981 */ /* 0x000ea2000c1e1100 */
[C---:B------:R-:W-:Y:S01]  /*1d60*/  IADD3 R20, P1, PT, R3.reuse, UR14, RZ ;  /* 0x0000000e03147c10 */ /* 0x040fe2000ff3e0ff */
[----:B------:R-:W-:Y:S01]  /*1d70*/  BSSY.RECONVERGENT B0, `(.L_x_30) ;  /* 0x000001e000007945 */ /* 0x000fe20003800200 */
[C---:B---3--:R-:W-:Y:S02]  /*1d80*/  IMAD.WIDE R18, R3.reuse, 0x4, R6 ;  /* 0x0000000403127825 */ /* 0x048fe400078e0206 */
[----:B------:R-:W-:Y:S02]  /*1d90*/  IADD3.X R21, PT, PT, R2, UR15, RZ, P1, !PT ;  /* 0x0000000f02157c10 */ /* 0x000fe40008ffe4ff */
[----:B------:R-:W-:-:S04]  /*1da0*/  IMAD.WIDE R16, R3, 0x4, R4 ;  /* 0x0000000403107825 */ /* 0x000fc800078e0204 */
[----:B-1----:R-:W-:Y:S01]  /*1db0*/  IMAD.WIDE R14, R3, 0x4, R8 ;  /* 0x00000004030e7825 */ /* 0x002fe200078e0208 */
[----:B--2---:R-:W-:-:S13]  /*1dc0*/  ISETP.NE.AND P0, PT, R0, RZ, PT ;  /* 0x000000ff0000720c */ /* 0x004fda0003f05270 */
[----:B------:R-:W-:Y:S05]  /*1dd0*/  @P0 BRA `(.L_x_31) ;  /* 0x00000000005c0947 */ /* 0x000fea0003800000 */
[----:B------:R-:W2:Y:S02]  /*1de0*/  LDG.E.U8 R0, desc[UR6][R20.64] ;  /* 0x0000000614007981 */ /* 0x000ea4000c1e1100 */
[----:B--2---:R-:W-:-:S13]  /*1df0*/  ISETP.NE.AND P0, PT, R0, RZ, PT ;  /* 0x000000ff0000720c */ /* 0x004fda0003f05270 */
[----:B------:R-:W-:Y:S05]  /*1e00*/  @P0 BRA `(.L_x_31) ;  /* 0x0000000000500947 */ /* 0x000fea0003800000 */
[----:B------:R-:W-:-:S04]  /*1e10*/  IMAD R27, R3, UR5, R22 ;  /* 0x00000005031b7c24 */ /* 0x000fc8000f8e0216 */
[----:B------:R-:W-:-:S05]  /*1e20*/  IMAD.WIDE R26, R27, 0x4, R12 ;  /* 0x000000041b1a7825 */ /* 0x000fca00078e020c */
[----:B------:R-:W2:Y:S02]  /*1e30*/  LDG.E R0, desc[UR6][R26.64] ;  /* 0x000000061a007981 */ /* 0x000ea4000c1e1900 */
[----:B--2---:R-:W-:-:S13]  /*1e40*/  ISETP.GE.AND P0, PT, R0, 0x1, PT ;  /* 0x000000010000780c */ /* 0x004fda0003f06270 */
[----:B------:R-:W-:Y:S05]  /*1e50*/  @!P0 BRA `(.L_x_31) ;  /* 0x00000000003c8947 */ /* 0x000fea0003800000 */
[----:B------:R-:W-:Y:S02]  /*1e60*/  IMAD.MOV.U32 R29, RZ, RZ, 0x1 ;  /* 0x00000001ff1d7424 */ /* 0x000fe400078e00ff */
[----:B------:R-:W-:-:S05]  /*1e70*/  IMAD.MOV.U32 R28, RZ, RZ, RZ ;  /* 0x000000ffff1c7224 */ /* 0x000fca00078e00ff */
        /* <DEDUP_REMOVED lines=13> */
.L_x_31:
[----:B------:R-:W-:Y:S05]  /*1f50*/  BSYNC.RECONVERGENT B0 ;  /* 0x0000000000007941 */ /* 0x000fea0003800200 */
.L_x_30:
[----:B------:R-:W2:Y:S01]  /*1f60*/  LDG.E.U8 R0, desc[UR6][R24.64+-0x1] ;  /* 0xffffff0618007981 */ /* 0x000ea2000c1e1100 */
[----:B------:R-:W-:Y:S01]  /*1f70*/  BSSY.RECONVERGENT B0, `(.L_x_32) ;  /* 0x000001b000007945 */ /* 0x000fe20003800200 */
[----:B--2---:R-:W-:-:S13]  /*1f80*/  ISETP.NE.AND P0, PT, R0, RZ, PT ;  /* 0x000000ff0000720c */ /* 0x004fda0003f05270 */
[----:B------:R-:W-:Y:S05]  /*1f90*/  @P0 BRA `(.L_x_33) ;  /* 0x0000000000600947 */ /* 0x000fea0003800000 */
[----:B------:R-:W2:Y:S02]  /*1fa0*/  LDG.E.U8 R0, desc[UR6][R20.64+-0x1] ;  /* 0xffffff0614007981 */ /* 0x000ea4000c1e1100 */
[----:B--2---:R-:W-:-:S13]  /*1fb0*/  ISETP.NE.AND P0, PT, R0, RZ, PT ;  /* 0x000000ff0000720c */ /* 0x004fda0003f05270 */
[----:B------:R-:W-:Y:S05]  /*1fc0*/  @P0 BRA `(.L_x_33) ;  /* 0x0000000000540947 */ /* 0x000fea0003800000 */
[----:B0-----:R-:W-:-:S04]  /*1fd0*/  VIADD R23, R3, 0xffffffff ;  /* 0xffffffff03177836 */ /* 0x001fc80000000000 */
[----:B------:R-:W-:-:S04]  /*1fe0*/  IMAD R23, R23, UR5, R22 ;  /* 0x0000000517177c24 */ /* 0x000fc8000f8e0216 */
[----:B------:R-:W-:-:S05]  /*1ff0*/  IMAD.WIDE R26, R23, 0x4, R12 ;  /* 0x00000004171a7825 */ /* 0x000fca00078e020c */
[----:B------:R-:W2:Y:S02]  /*2000*/  LDG.E R0, desc[UR6][R26.64] ;  /* 0x000000061a007981 */ /* 0x000ea4000c1e1900 */
[----:B--2---:R-:W-:-:S13]  /*2010*/  ISETP.GE.AND P0, PT, R0, 0x1, PT ;  /* 0x000000010000780c */ /* 0x004fda0003f06270 */
[----:B------:R-:W-:Y:S05]  /*2020*/  @!P0 BRA `(.L_x_33) ;  /* 0x00000000003c8947 */ /* 0x000fea0003800000 */
[----:B------:R-:W-:Y:S02]  /*2030*/  IMAD.MOV.U32 R29, RZ, RZ, 0x1 ;  /* 0x00000001ff1d7424 */ /* 0x000fe400078e00ff */
[----:B------:R-:W-:-:S05]  /*2040*/  IMAD.MOV.U32 R28, RZ, RZ, RZ ;  /* 0x000000ffff1c7224 */ /* 0x000fca00078e00ff */
        /* <DEDUP_REMOVED lines=13> */
.L_x_33:
[----:B------:R-:W-:Y:S05]  /*2120*/  BSYNC.RECONVERGENT B0 ;  /* 0x0000000000007941 */ /* 0x000fea0003800200 */
.L_x_32:
[----:B------:R-:W2:Y:S01]  /*2130*/  LDG.E.U8 R0, desc[UR6][R24.64+-0x2] ;  /* 0xfffffe0618007981 */ /* 0x000ea2000c1e1100 */
[----:B------:R-:W-:Y:S01]  /*2140*/  BSSY.RECONVERGENT B0, `(.L_x_34) ;  /* 0x000001b000007945 */ /* 0x000fe20003800200 */
[----:B--2---:R-:W-:-:S13]  /*2150*/  ISETP.NE.AND P0, PT, R0, RZ, PT ;  /* 0x000000ff0000720c */ /* 0x004fda0003f05270 */
[----:B------:R-:W-:Y:S05]  /*2160*/  @P0 BRA `(.L_x_35) ;  /* 0x0000000000600947 */ /* 0x000fea0003800000 */
[----:B------:R-:W2:Y:S02]  /*2170*/  LDG.E.U8 R0, desc[UR6][R20.64+-0x2] ;  /* 0xfffffe0614007981 */ /* 0x000ea4000c1e1100 */
[----:B--2---:R-:W-:-:S13]  /*2180*/  ISETP.NE.AND P0, PT, R0, RZ, PT ;  /* 0x000000ff0000720c */ /* 0x004fda0003f05270 */
[----:B------:R-:W-:Y:S05]  /*2190*/  @P0 BRA `(.L_x_35) ;  /* 0x0000000000540947 */ /* 0x000fea0003800000 */
[----:B01----:R-:W-:-:S04]  /*21a0*/  VIADD R23, R3, 0xfffffffe ;  /* 0xfffffffe03177836 */ /* 0x003fc80000000000 */
        /* <DEDUP_REMOVED lines=20> */
.L_x_35:
[----:B------:R-:W-:Y:S05]  /*22f0*/  BSYNC.RECONVERGENT B0 ;  /* 0x0000000000007941 */ /* 0x000fea0003800200 */
.L_x_34:
[----:B------:R-:W3:Y:S01]  /*2300*/  LDG.E.U8 R0, desc[UR6][R24.64+-0x3] ;  /* 0xfffffd0618007981 */ /* 0x000ee2000c1e1100 */
[----:B------:R-:W-:Y:S01]  /*2310*/  BSSY.RECONVERGENT B0, `(.L_x_36) ;  /* 0x000001c000007945 */ /* 0x000fe20003800200 */
[----:B---3--:R-:W-:-:S13]  /*2320*/  ISETP.NE.AND P0, PT, R0, RZ, PT ;  /* 0x000000ff0000720c */ /* 0x008fda0003f05270 */
[----:B------:R-:W-:Y:S05]  /*2330*/  @P0 BRA `(.L_x_37) ;  /* 0x0000000000640947 */ /* 0x000fea0003800000 */
[----:B------:R-:W3:Y:S02]  /*2340*/  LDG.E.U8 R20, desc[UR6][R20.64+-0x3] ;  /* 0xfffffd0614147981 */ /* 0x000ee4000c1e1100 */
[----:B---3--:R-:W-:-:S13]  /*2350*/  ISETP.NE.AND P0, PT, R20, RZ, PT ;  /* 0x000000ff1400720c */ /* 0x008fda0003f05270 */
[----:B------:R-:W-:Y:S05]  /*2360*/  @P0 BRA `(.L_x_37) ;  /* 0x0000000000580947 */ /* 0x000fea0003800000 */
[----:B------:R-:W-:-:S04]  /*2370*/  VIADD R21, R3, 0xfffffffd ;  /* 0xfffffffd03157836 */ /* 0x000fc80000000000 */
[----:B------:R-:W-:-:S04]  /*2380*/  IMAD R21, R21, UR5, R22 ;  /* 0x0000000515157c24 */ /* 0x000fc8000f8e0216 */
[----:B------:R-:W-:-:S05]  /*2390*/  IMAD.WIDE R20, R21, 0x4, R12 ;  /* 0x0000000415147825 */ /* 0x000fca00078e020c */
[----:B------:R-:W3:Y:S02]  /*23a0*/  LDG.E R0, desc[UR6][R20.64] ;  /* 0x0000000614007981 */ /* 0x000ee4000c1e1900 */
[----:B---3--:R-:W-:-:S13]  /*23b0*/  ISETP.GE.AND P0, PT, R0, 0x1, PT ;  /* 0x000000010000780c */ /* 0x008fda0003f06270 */
[----:B------:R-:W-:Y:S05]  /*23c0*/  @!P0 BRA `(.L_x_37) ;  /* 0x0000000000408947 */ /* 0x000fea0003800000 */
[----:B------:R-:W-:Y:S02]  /*23d0*/  IMAD.MOV.U32 R27, RZ, RZ, 0x1 ;  /* 0x00000001ff1b7424 */ /* 0x000fe400078e00ff */
[----:B------:R-:W-:-:S05]  /*23e0*/  IMAD.MOV.U32 R26, RZ, RZ, RZ ;  /* 0x000000ffff1a7224 */ /* 0x000fca00078e00ff */
[----:B------:R-:W3:Y:S02]  /*23f0*/  ATOMG.E.CAS.STRONG.GPU PT, R0, [R18+-0xc], R26, R27 ;  /* 0xfffff41a120073a9 */ /* 0x000ee400001ee11b */
[----:B---3--:R-:W-:-:S13]  /*2400*/  ISETP.NE.AND P0, PT, R0, 0x1, PT ;  /* 0x000000010000780c */ /* 0x008fda0003f05270 */
[----:B------:R-:W-:Y:S05]  /*2410*/  @!P0 BRA `(.L_x_37) ;  /* 0x00000000002c8947 */ /* 0x000fea0003800000 */
[----:B------:R-:W3:Y:S02]  /*2420*/  LDG.E.U8 R0, desc[UR6][R24.64+-0x3] ;  /* 0xfffffd0618007981 */ /* 0x000ee4000c1e1100 */
[----:B---3--:R-:W-:-:S13]  /*2430*/  ISETP.NE.AND P0, PT, R0, RZ, PT ;  /* 0x000000ff0000720c */ /* 0x008fda0003f05270 */
[----:B------:R-:W-:Y:S05]  /*2440*/  @P0 BRA `(.L_x_37) ;  /* 0x0000000000200947 */ /* 0x000fea0003800000 */
[----:B012---:R-:W-:-:S05]  /*2450*/  IMAD.MOV.U32 R2, RZ, RZ, 0x1 ;  /* 0x00000001ff027424 */ /* 0x007fca00078e00ff */
[----:B------:R3:W-:Y:S04]  /*2460*/  STG.E.U8 desc[UR6][R24.64+-0x3], R2 ;  /* 0xfffffd0218007986 */ /* 0x0007e8000c101106 */
[----:B------:R3:W-:Y:S04]  /*2470*/  STG.E desc[UR6][R18.64+-0xc], RZ ;  /* 0xfffff4ff12007986 */ /* 0x0007e8000c101906 */
[----:B------:R3:W-:Y:S04]  /*2480*/  STG.E desc[UR6][R16.64+-0xc], R22 ;  /* 0xfffff41610007986 */ /* 0x0007e8000c101906 */
[----:B------:R-:W2:Y:S04]  /*2490*/  LDG.E R21, desc[UR6][R20.64] ;  /* 0x0000000614157981 */ /* 0x000ea8000c1e1900 */
[----:B------:R-:W2:Y:S02]  /*24a0*/  LDG.E R0, desc[UR6][R10.64] ;  /* 0x000000060a007981 */ /* 0x000ea4000c1e1900 */
[----:B--2---:R-:W-:-:S05]  /*24b0*/  VIMNMX R23, PT, PT, R0, R21, PT ;  /* 0x0000001500177248 */ /* 0x004fca0003fe0100 */
[----:B------:R3:W-:Y:S02]  /*24c0*/  STG.E desc[UR6][R14.64+-0xc], R23 ;  /* 0xfffff4170e007986 */ /* 0x0007e4000c101906 */
.L_x_37:
[----:B------:R-:W-:Y:S05]  /*24d0*/  BSYNC.RECONVERGENT B0 ;  /* 0x0000000000007941 */ /* 0x000fea0003800200 */
.L_x_36:
[----:B------:R-:W-:-:S05]  /*24e0*/  VIADD R3, R3, 0xfffffffc ;  /* 0xfffffffc03037836 */ /* 0x000fca0000000000 */
[----:B------:R-:W-:-:S13]  /*24f0*/  ISETP.GT.AND P0, PT, R3, R22, PT ;  /* 0x000000160300720c */ /* 0x000fda0003f04270 */
[----:B------:R-:W-:Y:S05]  /*2500*/  @P0 BRA `(.L_x_38) ;  /* 0xfffffff800040947 */ /* 0x000fea000383ffff */
[----:B------:R-:W-:Y:S05]  /*2510*/  EXIT ;  /* 0x000000000000794d */ /* 0x000fea0003800000 */
.L_x_39:
        /* <DEDUP_REMOVED lines=14> */
.L_x_72:


//--------------------- .text._Z5bfsTDPiS_S_PbS0_iiS_ --------------------------
	.section	.text._Z5bfsTDPiS_S_PbS0_iiS_,"ax",@progbits
	.align	128
        .global         _Z5bfsTDPiS_S_PbS0_iiS_
        .type           _Z5bfsTDPiS_S_PbS0_iiS_,@function
        .size           _Z5bfsTDPiS_S_PbS0_iiS_,(.L_x_73 - _Z5bfsTDPiS_S_PbS0_iiS_)
        .other          _Z5bfsTDPiS_S_PbS0_iiS_,@"STO_CUDA_ENTRY STV_DEFAULT"
_Z5bfsTDPiS_S_PbS0_iiS_:
.text._Z5bfsTDPiS_S_PbS0_iiS_:
[----:B------:R-:W-:Y:S08]  /*0000*/  LDC R1, c[0x0][0x37c] ;  /* 0x0000df00ff017b82 */ /* 0x000ff00000000800 */
[----:B------:R-:W0:Y:S01]  /*0010*/  LDC.64 R2, c[0x0][0x3a8] ;  /* 0x0000ea00ff027b82 */ /* 0x000e220000000a00 */
[----:B------:R-:W1:Y:S01]  /*0020*/  LDCU.64 UR4, c[0x0][0x398] ;  /* 0x00007300ff0477ac */ /* 0x000e620008000a00 */
[----:B------:R-:W2:Y:S01]  /*0030*/  LDCU.64 UR12, c[0x0][0x358] ;  /* 0x00006b00ff0c77ac */ /* 0x000ea20008000a00 */
[----:B-1----:R-:W-:-:S02]  /*0040*/  IMAD.U32 R22, RZ, RZ, UR4 ;  /* 0x00000004ff167e24 */ /* 0x002fc4000f8e00ff */
[----:B------:R-:W-:-:S03]  /*0050*/  IMAD.U32 R0, RZ, RZ, UR5 ;  /* 0x00000005ff007e24 */ /* 0x000fc6000f8e00ff */
[----:B0-----:R-:W-:-:S04]  /*0060*/  IADD3 R4, P0, PT, R3, R22, RZ ;  /* 0x0000001603047210 */ /* 0x001fc80007f1e0ff */
[----:B------:R-:W-:-:S05]  /*0070*/  LEA.HI.X.SX32 R5, R3, R0, 0x1, P0 ;  /* 0x0000000003057211 */ /* 0x000fca00000f0eff */
[----:B--2---:R-:W2:Y:S01]  /*0080*/  LDG.E.U8 R4, desc[UR12][R4.64] ;  /* 0x0000000c04047981 */ /* 0x004ea2000c1e1100 */
[----:B------:R-:W0:Y:S01]  /*0090*/  S2UR UR4, SR_CTAID.X ;  /* 0x00000000000479c3 */ /* 0x000e220000002500 */
[----:B------:R-:W0:Y:S07]  /*00a0*/  S2R R6, SR_TID.X ;  /* 0x0000000000067919 */ /* 0x000e2e0000002100 */
[----:B------:R-:W0:Y:S02]  /*00b0*/  LDC R25, c[0x0][0x360] ;  /* 0x0000d800ff197b82 */ /* 0x000e240000000800 */
[----:B0-----:R-:W-:Y:S01]  /*00c0*/  IMAD R25, R25, UR4, R6 ;  /* 0x0000000419197c24 */ /* 0x001fe2000f8e0206 */
        /* <DEDUP_REMOVED lines=9> */
[----:B------:R-:W0:Y:S01]  /*0160*/  LDCU.64 UR4, c[0x0][0x3a0] ;  /* 0x00007400ff0477ac */ /* 0x000e220008000a00 */
[----:B------:R-:W-:Y:S01]  /*0170*/  IMAD.MOV.U32 R8, RZ, RZ, 0x1 ;  /* 0x00000001ff087424 */ /* 0x000fe200078e00ff */
[----:B------:R-:W1:Y:S01]  /*0180*/  LDC.64 R10, c[0x0][0x390] ;  /* 0x0000e400ff0a7b82 */ /* 0x000e620000000a00 */
[----:B------:R2:W-:Y:S01]  /*0190*/  STG.E.U8 desc[UR12][R4.64], RZ ;  /* 0x000000ff04007986 */ /* 0x0005e2000c10110c */
[----:B------:R-:W3:Y:S01]  /*01a0*/  LDCU.64 UR6, c[0x0][0x3a0] ;  /* 0x00007400ff0677ac */ /* 0x000ee20008000a00 */
[----:B------:R-:W-:Y:S01]  /*01b0*/  BSSY.RECONVERGENT B0, `(.L_x_40) ;  /* 0x000003e000007945 */ /* 0x000fe20003800200 */
[C---:B------:R-:W-:Y:S01]  /*01c0*/  IMAD R24, R25.reuse, R2, RZ ;  /* 0x0000000219187224 */ /* 0x040fe200078e02ff */
[----:B------:R-:W4:Y:S01]  /*01d0*/  LDCU.64 UR8, c[0x0][0x398] ;  /* 0x00007300ff0877ac */ /* 0x000f220008000a00 */
[----:B0-----:R-:W-:Y:S01]  /*01e0*/  IADD3 R6, P0, PT, R25, UR4, RZ ;  /* 0x0000000419067c10 */ /* 0x001fe2000ff1e0ff */
[----:B------:R-:W0:Y:S03]  /*01f0*/  LDCU UR4, c[0x0][0x3a8] ;  /* 0x00007500ff0477ac */ /* 0x000e260008000800 */
[----:B------:R-:W-:Y:S01]  /*0200*/  IADD3.X R7, PT, PT, R3, UR5, RZ, P0, !PT ;  /* 0x0000000503077c10 */ /* 0x000fe200087fe4ff */
[----:B------:R-:W-:-:S02]  /*0210*/  IMAD.IADD R3, R2, 0x1, -R25 ;  /* 0x0000000102037824 */ /* 0x000fc400078e0a19 */
[----:B-1----:R-:W-:Y:S02]  /*0220*/  IMAD.WIDE R10, R25, 0x4, R10 ;  /* 0x00000004190a7825 */ /* 0x002fe400078e020a */
[----:B------:R2:W-:Y:S01]  /*0230*/  STG.E.U8 desc[UR12][R6.64], R8 ;  /* 0x0000000806007986 */ /* 0x0005e2000c10110c */
[----:B------:R-:W-:Y:S01]  /*0240*/  LOP3.LUT P0, R14, R3, 0x3, RZ, 0xc0, !PT ;  /* 0x00000003030e7812 */ /* 0x000fe2000780c0ff */
[----:B0-----:R-:W-:-:S12]  /*0250*/  IMAD.U32 R3, RZ, RZ, UR4 ;  /* 0x00000004ff037e24 */ /* 0x001fd8000f8e00ff */
[----:B--234-:R-:W-:Y:S05]  /*0260*/  @!P0 BRA `(.L_x_41) ;  /* 0x0000000000c88947 */ /* 0x01cfea0003800000 */
[----:B------:R-:W0:Y:S01]  /*0270*/  LDC.64 R4, c[0x0][0x380] ;  /* 0x0000e000ff047b82 */ /* 0x000e220000000a00 */
[----:B------:R-:W-:Y:S02]  /*0280*/  IMAD R23, R25, R2, R2 ;  /* 0x0000000219177224 */ /* 0x000fe400078e0202 */
[----:B------:R-:W-:Y:S02]  /*0290*/  IMAD.MOV R2, RZ, RZ, -R14 ;  /* 0x000000ffff027224 */ /* 0x000fe400078e0a0e */
[----:B------:R-:W-:-:S03]  /*02a0*/  IMAD.U32 R3, RZ, RZ, UR4 ;  /* 0x00000004ff037e24 */ /* 0x000fc6000f8e00ff */
[----:B------:R-:W1:Y:S08]  /*02b0*/  LDC.64 R6, c[0x0][0x3b0] ;  /* 0x0000ec00ff067b82 */ /* 0x000e700000000a00 */
[----:B------:R-:W2:Y:S08]  /*02c0*/  LDC.64 R8, c[0x0][0x390] ;  /* 0x0000e400ff087b82 */ /* 0x000eb00000000a00 */
[----:B------:R-:W3:Y:S02]  /*02d0*/  LDC.64 R12, c[0x0][0x388] ;  /* 0x0000e200ff0c7b82 */ /* 0x000ee40000000a00 */
.L_x_44:
[----:B------:R-:W-:Y:S01]  /*02e0*/  IMAD.U32 R22, RZ, RZ, UR8 ;  /* 0x00000008ff167e24 */ /* 0x000fe2000f8e00ff */
[----:B------:R-:W-:Y:S01]  /*02f0*/  SHF.R.S32.HI R15, RZ, 0x1f, R3 ;  /* 0x0000001fff0f7819 */ /* 0x000fe20000011403 */
[----:B------:R-:W-:-:S03]  /*0300*/  IMAD.U32 R0, RZ, RZ, UR9 ;  /* 0x00000009ff007e24 */ /* 0x000fc6000f8e00ff */
[----:B------:R-:W-:-:S05]  /*0310*/  IADD3 R18, P0, PT, R3, R22, RZ ;  /* 0x0000001603127210 */ /* 0x000fca0007f1e0ff */
[----:B------:R-:W-:-:S05]  /*0320*/  IMAD.X R19, R15, 0x1, R0, P0 ;  /* 0x000000010f137824 */ /* 0x000fca00000e0600 */
[----:B----4-:R-:W4:Y:S01]  /*0330*/  LDG.E.U8 R14, desc[UR12][R18.64] ;  /* 0x0000000c120e7981 */ /* 0x010f22000c1e1100 */
[----:B------:R-:W-:Y:S01]  /*0340*/  VIADD R2, R2, 0x1 ;  /* 0x0000000102027836 */ /* 0x000fe20000000000 */
[----:B------:R-:W-:Y:S04]  /*0350*/  BSSY.RECONVERGENT B1, `(.L_x_42) ;  /* 0x0000020000017945 */ /* 0x000fe80003800200 */
[----:B------:R-:W-:Y:S02]  /*0360*/  ISETP.NE.AND P0, PT, R2, RZ, PT ;  /* 0x000000ff0200720c */ /* 0x000fe40003f05270 */
[----:B----4-:R-:W-:-:S13]  /*0370*/  ISETP.NE.AND P1, PT, R14, RZ, PT ;  /* 0x000000ff0e00720c */ /* 0x010fda0003f25270 */
[----:B------:R-:W-:Y:S05]  /*0380*/  @P1 BRA `(.L_x_43) ;  /* 0x0000000000701947 */ /* 0x000fea0003800000 */
[----:B------:R-:W-:-:S04]  /*0390*/  IADD3 R14, P1, PT, R3, UR6, RZ ;  /* 0x00000006030e7c10 */ /* 0x000fc8000ff3e0ff */
[----:B------:R-:W-:-:S05]  /*03a0*/  IADD3.X R15, PT, PT, R15, UR7, RZ, P1, !PT ;  /* 0x000000070f0f7c10 */ /* 0x000fca0008ffe4ff */
[----:B------:R-:W4:Y:S02]  /*03b0*/  LDG.E.U8 R14, desc[UR12][R14.64] ;  /* 0x0000000c0e0e7981 */ /* 0x000f24000c1e1100 */
[----:B----4-:R-:W-:-:S13]  /*03c0*/  ISETP.NE.AND P1, PT, R14, RZ, PT ;  /* 0x000000ff0e00720c */ /* 0x010fda0003f25270 */
[----:B------:R-:W-:Y:S05]  /*03d0*/  @P1 BRA `(.L_x_43) ;  /* 0x00000000005c1947 */ /* 0x000fea0003800000 */
[----:B0-----:R-:W-:-:S05]  /*03e0*/  IMAD.WIDE R14, R23, 0x4, R4 ;  /* 0x00000004170e7825 */ /* 0x001fca00078e0204 */
[----:B------:R-:W4:Y:S02]  /*03f0*/  LDG.E R16, desc[UR12][R14.64] ;  /* 0x0000000c0e107981 */ /* 0x000f24000c1e1900 */
[----:B----4-:R-:W-:-:S13]  /*0400*/  ISETP.GE.AND P1, PT, R16, 0x1, PT ;  /* 0x000000011000780c */ /* 0x010fda0003f26270 */
[----:B------:R-:W-:Y:S05]  /*0410*/  @!P1 BRA `(.L_x_43) ;  /* 0x00000000004c9947 */ /* 0x000fea0003800000 */
[----:B------:R-:W-:Y:S02]  /*0420*/  IMAD.MOV.U32 R20, RZ, RZ, RZ ;  /* 0x000000ffff147224 */ /* 0x000fe400078e00ff */
[----:B-1----:R-:W-:-:S04]  /*0430*/  IMAD.WIDE R16, R3, 0x4, R6 ;  /* 0x0000000403107825 */ /* 0x002fc800078e0206 */
[----:B------:R-:W-:-:S05]  /*0440*/  IMAD.MOV.U32 R21, RZ, RZ, 0x1 ;  /* 0x00000001ff157424 */ /* 0x000fca00078e00ff */
[----:B------:R-:W4:Y:S02]  /*0450*/  ATOMG.E.CAS.STRONG.GPU PT, R20, [R16], R20, R21 ;  /* 0x00000014101473a9 */ /* 0x000f2400001ee115 */
[----:B----4-:R-:W-:-:S13]  /*0460*/  ISETP.NE.AND P1, PT, R20, 0x1, PT ;  /* 0x000000011400780c */ /* 0x010fda0003f25270 */
[----:B------:R-:W-:Y:S05]  /*0470*/  @!P1 BRA `(.L_x_43) ;  /* 0x0000000000349947 */ /* 0x000fea0003800000 */
[----:B------:R-:W4:Y:S02]  /*0480*/  LDG.E.U8 R20, desc[UR12][R18.64] ;  /* 0x0000000c12147981 */ /* 0x000f24000c1e1100 */
[----:B----4-:R-:W-:-:S13]  /*0490*/  ISETP.NE.AND P1, PT, R20, RZ, PT ;  /* 0x000000ff1400720c */ /* 0x010fda0003f25270 */
[----:B------:R-:W-:Y:S05]  /*04a0*/  @P1 BRA `(.L_x_43) ;  /* 0x0000000000281947 */ /* 0x000fea0003800000 */
[----:B------:R-:W-:-:S05]  /*04b0*/  IMAD.MOV.U32 R21, RZ, RZ, 0x1 ;  /* 0x00000001ff157424 */ /* 0x000fca00078e00ff */
[----:B------:R3:W-:Y:S04]  /*04c0*/  STG.E.U8 desc[UR12][R18.64], R21 ;  /* 0x0000001512007986 */ /* 0x0007e8000c10110c */
[----:B------:R4:W-:Y:S01]  /*04d0*/  STG.E desc[UR12][R16.64], RZ ;  /* 0x000000ff10007986 */ /* 0x0009e2000c10190c */
[----:B---3--:R-:W-:-:S05]  /*04e0*/  IMAD.WIDE R20, R3, 0x4, R12 ;  /* 0x0000000403147825 */ /* 0x008fca00078e020c */
[----:B------:R4:W-:Y:S04]  /*04f0*/  STG.E desc[UR12][R20.64], R25 ;  /* 0x0000001914007986 */ /* 0x0009e8000c10190c */
[----:B------:R-:W3:Y:S04]  /*0500*/  LDG.E R15, desc[UR12][R14.64] ;  /* 0x0000000c0e0f7981 */ /* 0x000ee8000c1e1900 */
[----:B------:R-:W3:Y:S01]  /*0510*/  LDG.E R28, desc[UR12][R10.64] ;  /* 0x0000000c0a1c7981 */ /* 0x000ee2000c1e1900 */
[----:B--2---:R-:W-:Y:S01]  /*0520*/  IMAD.WIDE R26, R3, 0x4, R8 ;  /* 0x00000004031a7825 */ /* 0x004fe200078e0208 */
[----:B---3--:R-:W-:-:S05]  /*0530*/  VIMNMX R29, PT, PT, R28, R15, PT ;  /* 0x0000000f1c1d7248 */ /* 0x008fca0003fe0100 */
[----:B------:R4:W-:Y:S02]  /*0540*/  STG.E desc[UR12][R26.64], R29 ;  /* 0x0000001d1a007986 */ /* 0x0009e4000c10190c */
.L_x_43:
[----:B------:R-:W-:Y:S05]  /*0550*/  BSYNC.RECONVERGENT B1 ;  /* 0x0000000000017941 */ /* 0x000fea0003800200 */
.L_x_42:
[----:B------:R-:W-:Y:S02]  /*0560*/  VIADD R3, R3, 0xffffffff ;  /* 0xffffffff03037836 */ /* 0x000fe40000000000 */
[----:B------:R-:W-:Y:S01]  /*0570*/  VIADD R23, R23, 0xffffffff ;  /* 0xffffffff17177836 */ /* 0x000fe20000000000 */
[----:B------:R-:W-:Y:S06]  /*0580*/  @P0 BRA `(.L_x_44) ;  /* 0xfffffffc00540947 */ /* 0x000fec000383ffff */
.L_x_41:
[----:B------:R-:W-:Y:S05]  /*0590*/  BSYNC.RECONVERGENT B0 ;  /* 0x0000000000007941 */ /* 0x000fea0003800200 */
.L_x_40:
[----:B------:R-:W5:Y:S01]  /*05a0*/  LDCU UR6, c[0x0][0x3a8] ;  /* 0x00007500ff0677ac */ /* 0x000f620008000800 */
[----:B0-----:R-:W0:Y:S01]  /*05b0*/  LDC.64 R4, c[0x0][0x380] ;  /* 0x0000e000ff047b82 */ /* 0x001e220000000a00 */
[----:B------:R-:W-:Y:S01]  /*05c0*/  BSSY.RECONVERGENT B0, `(.L_x_45) ;  /* 0x00000a2000007945 */ /* 0x000fe20003800200 */
[----:B------:R-:W0:Y:S01]  /*05d0*/  LDCU.64 UR8, c[0x0][0x3a0] ;  /* 0x00007400ff0877ac */ /* 0x000e220008000a00 */
[----:B------:R-:W0:Y:S05]  /*05e0*/  LDCU.64 UR16, c[0x0][0x398] ;  /* 0x00007300ff1077ac */ /* 0x000e2a0008000a00 */
[----:B-1----:R-:W1:Y:S01]  /*05f0*/  LDC.64 R6, c[0x0][0x3b0] ;  /* 0x0000ec00ff067b82 */ /* 0x002e620000000a00 */
[----:B------:R-:W0:Y:S01]  /*0600*/  LDCU.64 UR10, c[0x0][0x388] ;  /* 0x00007100ff0a77ac */ /* 0x000e220008000a00 */
[----:B------:R-:W0:Y:S01]  /*0610*/  LDCU.64 UR14, c[0x0][0x390] ;  /* 0x00007200ff0e77ac */ /* 0x000e220008000a00 */
[----:B-----5:R-:W-:Y:S01]  /*0620*/  VIADD R2, R25, -UR6 ;  /* 0x8000000619027c36 */ /* 0x020fe20008000000 */
[----:B------:R-:W0:Y:S04]  /*0630*/  LDCU.64 UR4, c[0x0][0x380] ;  /* 0x00007000ff0477ac */ /* 0x000e280008000a00 */
[----:B------:R-:W-:-:S13]  /*0640*/  ISETP.GT.U32.AND P0, PT, R2, -0x4, PT ;  /* 0xfffffffc0200780c */ /* 0x000fda0003f04070 */
[----:B------:R-:W-:Y:S05]  /*0650*/  @P0 BRA `(.L_x_46) ;  /* 0x0000000800600947 */ /* 0x000fea0003800000 */
.L_x_55:
[----:B0-----:R-:W-:Y:S01]  /*0660*/  IMAD.U32 R22, RZ, RZ, UR16 ;  /* 0x00000010ff167e24 */ /* 0x001fe2000f8e00ff */
[----:B------:R-:W-:Y:S01]  /*0670*/  SHF.R.S32.HI R2, RZ, 0x1f, R3 ;  /* 0x0000001fff027819 */ /* 0x000fe20000011403 */
[----:B------:R-:W-:-:S03]  /*0680*/  IMAD.U32 R0, RZ, RZ, UR17 ;  /* 0x00000011ff007e24 */ /* 0x000fc6000f8e00ff */
[----:B--2---:R-:W-:-:S05]  /*0690*/  IADD3 R8, P0, PT, R3, R22, RZ ;  /* 0x0000001603087210 */ /* 0x004fca0007f1e0ff */
[----:B------:R-:W-:-:S05]  /*06a0*/  IMAD.X R9, R2, 0x1, R0, P0 ;  /* 0x0000000102097824 */ /* 0x000fca00000e0600 */
[----:B-1-3--:R-:W2:Y:S01]  /*06b0*/  LDG.E.U8 R13, desc[UR12][R8.64] ;  /* 0x0000000c080d7981 */ /* 0x00aea2000c1e1100 */
[C---:B------:R-:W-:Y:S01]  /*06c0*/  IADD3 R12, P1, PT, R3.reuse, UR8, RZ ;  /* 0x00000008030c7c10 */ /* 0x040fe2000ff3e0ff */
[----:B------:R-:W-:Y:S01]  /*06d0*/  BSSY.RECONVERGENT B1, `(.L_x_47) ;  /* 0x0000024000017945 */ /* 0x000fe20003800200 */
[----:B-1----:R-:W-:Y:S01]  /*06e0*/  IMAD.WIDE R14, R3, 0x4, R6 ;  /* 0x00000004030e7825 */ /* 0x002fe200078e0206 */
[----:B--2---:R-:W-:Y:S02]  /*06f0*/  ISETP.NE.AND P0, PT, R13, RZ, PT ;  /* 0x000000ff0d00720c */ /* 0x004fe40003f05270 */
[----:B------:R-:W-:-:S11]  /*0700*/  IADD3.X R13, PT, PT, R2, UR9, RZ, P1, !PT ;  /* 0x00000009020d7c10 */ /* 0x000fd60008ffe4ff */
[----:B------:R-:W-:Y:S05]  /*0710*/  @P0 BRA `(.L_x_48) ;  /* 0x00000000007c0947 */ /* 0x000fea0003800000 */
[----:B----4-:R-:W2:Y:S02]  /*0720*/  LDG.E.U8 R16, desc[UR12][R12.64] ;  /* 0x0000000c0c107981 */ /* 0x010ea4000c1e1100 */
[----:B--2---:R-:W-:-:S13]  /*0730*/  ISETP.NE.AND P0, PT, R16, RZ, PT ;  /* 0x000000ff1000720c */ /* 0x004fda0003f05270 */
[----:B------:R-:W-:Y:S05]  /*0740*/  @P0 BRA `(.L_x_48) ;  /* 0x0000000000700947 */ /* 0x000fea0003800000 */
[----:B------:R-:W-:-:S04]  /*0750*/  IMAD.IADD R17, R24, 0x1, R3 ;  /* 0x0000000118117824 */ /* 0x000fc800078e0203 */
[----:B------:R-:W-:-:S05]  /*0760*/  IMAD.WIDE R16, R17, 0x4, R4 ;  /* 0x0000000411107825 */ /* 0x000fca00078e0204 */
[----:B------:R-:W2:Y:S02]  /*0770*/  LDG.E R18, desc[UR12][R16.64] ;  /* 0x0000000c10127981 */ /* 0x000ea4000c1e1900 */
[----:B--2---:R-:W-:-:S13]  /*0780*/  ISETP.GE.AND P0, PT, R18, 0x1, PT ;  /* 0x000000011200780c */ /* 0x004fda0003f06270 */
[----:B------:R-:W-:Y:S05]  /*0790*/  @!P0 BRA `(.L_x_48) ;  /* 0x00000000005c8947 */ /* 0x000fea0003800000 */
[----:B------:R-:W-:Y:S02]  /*07a0*/  IMAD.MOV.U32 R18, RZ, RZ, RZ ;  /* 0x000000ffff127224 */ /* 0x000fe400078e00ff */
[----:B------:R-:W-:-:S05]  /*07b0*/  IMAD.MOV.U32 R19, RZ, RZ, 0x1 ;  /* 0x00000001ff137424 */ /* 0x000fca00078e00ff */
[----:B------:R-:W2:Y:S02]  /*07c0*/  ATOMG.E.CAS.STRONG.GPU PT, R18, [R14], R18, R19 ;  /* 0x000000120e1273a9 */ /* 0x000ea400001ee113 */
[----:B--2---:R-:W-:-:S13]  /*07d0*/  ISETP.NE.AND P0, PT, R18, 0x1, PT ;  /* 0x000000011200780c */ /* 0x004fda0003f05270 */
[----:B------:R-:W-:Y:S05]  /*07e0*/  @!P0 BRA `(.L_x_48) ;  /* 0x0000000000488947 */ /* 0x000fea0003800000 */
[----:B------:R-:W2:Y:S01]  /*07f0*/  LDG.E.U8 R18, desc[UR12][R8.64] ;  /* 0x0000000c08127981 */ /* 0x000ea2000c1e1100 */
[----:B------:R-:W-:Y:S01]  /*0800*/  IMAD.MOV.U32 R28, RZ, RZ, 0x1 ;  /* 0x00000001ff1c7424 */ /* 0x000fe200078e00ff */
[----:B--2---:R-:W-:-:S13]  /*0810*/  ISETP.NE.AND P0, PT, R18, RZ, PT ;  /* 0x000000ff1200720c */ /* 0x004fda0003f05270 */
[----:B------:R-:W0:Y:S01]  /*0820*/  @!P0 LDC.64 R18, c[0x0][0x388] ;  /* 0x0000e200ff128b82 */ /* 0x000e220000000a00 */
[C---:B------:R-:W-:Y:S01]  /*0830*/  @!P0 IMAD.SHL.U32 R23, R3.reuse, 0x4, RZ ;  /* 0x0000000403178824 */ /* 0x040fe200078e00ff */
[----:B------:R-:W-:Y:S01]  /*0840*/  @!P0 SHF.L.U64.HI R26, R3, 0x2, R2 ;  /* 0x00000002031a8819 */ /* 0x000fe20000010202 */
[----:B------:R1:W-:Y:S04]  /*0850*/  @!P0 STG.E.U8 desc[UR12][R8.64], R28 ;  /* 0x0000001c08008986 */ /* 0x0003e8000c10110c */
[----:B------:R1:W-:Y:S01]  /*0860*/  @!P0 STG.E desc[UR12][R14.64], RZ ;  /* 0x000000ff0e008986 */ /* 0x0003e2000c10190c */
[----:B------:R-:W2:Y:S01]  /*0870*/  @!P0 LDC.64 R20, c[0x0][0x390] ;  /* 0x0000e400ff148b82 */ /* 0x000ea20000000a00 */
[----:B0-----:R-:W-:-:S05]  /*0880*/  @!P0 IADD3 R18, P1, PT, R23, R18, RZ ;  /* 0x0000001217128210 */ /* 0x001fca0007f3e0ff */
[----:B------:R-:W-:-:S05]  /*0890*/  @!P0 IMAD.X R19, R26, 0x1, R19, P1 ;  /* 0x000000011a138824 */ /* 0x000fca00008e0613 */
[----:B------:R1:W-:Y:S04]  /*08a0*/  @!P0 STG.E desc[UR12][R18.64], R25 ;  /* 0x0000001912008986 */ /* 0x0003e8000c10190c */
[----:B------:R-:W3:Y:S04]  /*08b0*/  @!P0 LDG.E R16, desc[UR12][R16.64] ;  /* 0x0000000c10108981 */ /* 0x000ee8000c1e1900 */
[----:B------:R-:W3:Y:S01]  /*08c0*/  @!P0 LDG.E R27, desc[UR12][R10.64] ;  /* 0x0000000c0a1b8981 */ /* 0x000ee2000c1e1900 */
[----:B--2---:R-:W-:-:S05]  /*08d0*/  @!P0 IADD3 R20, P1, PT, R23, R20, RZ ;  /* 0x0000001417148210 */ /* 0x004fca0007f3e0ff */
[----:B------:R-:W-:Y:S01]  /*08e0*/  @!P0 IMAD.X R21, R26, 0x1, R21, P1 ;  /* 0x000000011a158824 */ /* 0x000fe200008e0615 */
[----:B---3--:R-:W-:-:S05]  /*08f0*/  @!P0 VIMNMX R27, PT, PT, R27, R16, PT ;  /* 0x000000101b1b8248 */ /* 0x008fca0003fe0100 */
[----:B------:R1:W-:Y:S02]  /*0900*/  @!P0 STG.E desc[UR12][R20.64], R27 ;  /* 0x0000001b14008986 */ /* 0x0003e4000c10190c */
.L_x_48:
[----:B------:R-:W-:Y:S05]  /*0910*/  BSYNC.RECONVERGENT B1 ;  /* 0x0000000000017941 */ /* 0x000fea0003800200 */
.L_x_47:
[----:B-1----:R-:W2:Y:S01]  /*0920*/  LDG.E.U8 R19, desc[UR12][R8.64+-0x1] ;  /* 0xffffff0c08137981 */ /* 0x002ea2000c1e1100 */
[C---:B----4-:R-:W-:Y:S01]  /*0930*/  IADD3 R17, P0, PT, R24.reuse, R3, RZ ;  /* 0x0000000318117210 */ /* 0x050fe20007f1e0ff */
[----:B------:R-:W-:Y:S03]  /*0940*/  BSSY.RECONVERGENT B1, `(.L_x_49) ;  /* 0x0000023000017945 */ /* 0x000fe60003800200 */
[----:B------:R-:W-:Y:S02]  /*0950*/  LEA.HI.X.SX32 R18, R24, R2, 0x1, P0 ;  /* 0x0000000218127211 */ /* 0x000fe400000f0eff */
[----:B------:R-:W-:-:S04]  /*0960*/  LEA R16, P1, R17, UR4, 0x2 ;  /* 0x0000000411107c11 */ /* 0x000fc8000f8210ff */
[----:B------:R-:W-:Y:S02]  /*0970*/  LEA.HI.X R17, R17, UR5, R18, 0x2, P1 ;  /* 0x0000000511117c11 */ /* 0x000fe400088f1412 */
[----:B--2---:R-:W-:-:S13]  /*0980*/  ISETP.NE.AND P0, PT, R19, RZ, PT ;  /* 0x000000ff1300720c */ /* 0x004fda0003f05270 */
[----:B------:R-:W-:Y:S05]  /*0990*/  @P0 BRA `(.L_x_50) ;  /* 0x0000000000740947 */ /* 0x000fea0003800000 */
[----:B------:R-:W2:Y:S02]  /*09a0*/  LDG.E.U8 R18, desc[UR12][R12.64+-0x1] ;  /* 0xffffff0c0c127981 */ /* 0x000ea4000c1e1100 */
[----:B--2---:R-:W-:-:S13]  /*09b0*/  ISETP.NE.AND P0, PT, R18, RZ, PT ;  /* 0x000000ff1200720c */ /* 0x004fda0003f05270 */
[----:B------:R-:W-:Y:S05]  /*09c0*/  @P0 BRA `(.L_x_50) ;  /* 0x0000000000680947 */ /* 0x000fea0003800000 */
        /* <DEDUP_REMOVED lines=16> */
[----:B0-----:R-:W-:-:S05]  /*0ad0*/  @!P0 IADD3 R20, P1, PT, R23, R18, RZ ;  /* 0x0000001217148210 */ /* 0x001fca0007f3e0ff */
[----:B------:R-:W-:Y:S02]  /*0ae0*/  @!P0 IMAD.X R21, R26, 0x1, R19, P1 ;  /* 0x000000011a158824 */ /* 0x000fe400008e0613 */
[----:B------:R-:W0:Y:S03]  /*0af0*/  @!P0 LDC.64 R18, c[0x0][0x390] ;  /* 0x0000e400ff128b82 */ /* 0x000e260000000a00 */
[----:B------:R1:W-:Y:S04]  /*0b00*/  @!P0 STG.E desc[UR12][R20.64+-0x4], R25 ;  /* 0xfffffc1914008986 */ /* 0x0003e8000c10190c */
[----:B------:R-:W2:Y:S04]  /*0b10*/  @!P0 LDG.E R27, desc[UR12][R10.64] ;  /* 0x0000000c0a1b8981 */ /* 0x000ea8000c1e1900 */
[----:B------:R-:W2:Y:S01]  /*0b20*/  @!P0 LDG.E R28, desc[UR12][R16.64+-0x4] ;  /* 0xfffffc0c101c8981 */ /* 0x000ea2000c1e1900 */
[----:B0-----:R-:W-:-:S05]  /*0b30*/  @!P0 IADD3 R18, P1, PT, R23, R18, RZ ;  /* 0x0000001217128210 */ /* 0x001fca0007f3e0ff */
[----:B------:R-:W-:Y:S01]  /*0b40*/  @!P0 IMAD.X R19, R26, 0x1, R19, P1 ;  /* 0x000000011a138824 */ /* 0x000fe200008e0613 */
[----:B--2---:R-:W-:-:S05]  /*0b50*/  @!P0 VIMNMX R27, PT, PT, R27, R28, PT ;  /* 0x0000001c1b1b8248 */ /* 0x004fca0003fe0100 */
[----:B------:R1:W-:Y:S02]  /*0b60*/  @!P0 STG.E desc[UR12][R18.64+-0x4], R27 ;  /* 0xfffffc1b12008986 */ /* 0x0003e4000c10190c */
.L_x_50:
[----:B------:R-:W-:Y:S05]  /*0b70*/  BSYNC.RECONVERGENT B1 ;  /* 0x0000000000017941 */ /* 0x000fea0003800200 */
.L_x_49:
[----:B-1----:R-:W2:Y:S01]  /*0b80*/  LDG.E.U8 R18, desc[UR12][R8.64+-0x2] ;  /* 0xfffffe0c08127981 */ /* 0x002ea2000c1e1100 */
[----:B------:R-:W-:Y:S01]  /*0b90*/  BSSY.RECONVERGENT B1, `(.L_x_51) ;  /* 0x0000020000017945 */ /* 0x000fe20003800200 */
        /* <DEDUP_REMOVED lines=8> */
[----:B------:R-:W-:Y:S02]  /*0c20*/  HFMA2 R18, -RZ, RZ, 0, 0 ;  /* 0x00000000ff127431 */ /* 0x000fe400000001ff */
        /* <DEDUP_REMOVED lines=22> */
.L_x_52:
[----:B------:R-:W-:Y:S05]  /*0d90*/  BSYNC.RECONVERGENT B1 ;  /* 0x0000000000017941 */ /* 0x000fea0003800200 */
.L_x_51:
        /* <DEDUP_REMOVED lines=17> */
[----:B------:R-:W-:Y:S05]  /*0eb0*/  @P0 BRA `(.L_x_54) ;  /* 0x0000000000380947 */ /* 0x000fea0003800000 */
[C---:B------:R-:W-:Y:S01]  /*0ec0*/  IMAD.SHL.U32 R18, R3.reuse, 0x4, RZ ;  /* 0x0000000403127824 */ /* 0x040fe200078e00ff */
[----:B------:R-:W-:Y:S01]  /*0ed0*/  SHF.L.U64.HI R20, R3, 0x2, R2 ;  /* 0x0000000203147819 */ /* 0x000fe20000010202 */
[----:B------:R-:W-:-:S03]  /*0ee0*/  IMAD.MOV.U32 R19, RZ, RZ, 0x1 ;  /* 0x00000001ff137424 */ /* 0x000fc600078e00ff */
[----:B------:R-:W-:Y:S02]  /*0ef0*/  IADD3 R12, P0, PT, R18, UR10, RZ ;  /* 0x0000000a120c7c10 */ /* 0x000fe4000ff1e0ff */
[----:B------:R0:W-:Y:S02]  /*0f00*/  STG.E.U8 desc[UR12][R8.64+-0x3], R19 ;  /* 0xfffffd1308007986 */ /* 0x0001e4000c10110c */
[----:B------:R-:W-:Y:S02]  /*0f10*/  IADD3.X R13, PT, PT, R20, UR11, RZ, P0, !PT ;  /* 0x0000000b140d7c10 */ /* 0x000fe400087fe4ff */
[----:B------:R1:W-:Y:S04]  /*0f20*/  STG.E desc[UR12][R14.64+-0xc], RZ ;  /* 0xfffff4ff0e007986 */ /* 0x0003e8000c10190c */
[----:B------:R1:W-:Y:S04]  /*0f30*/  STG.E desc[UR12][R12.64+-0xc], R25 ;  /* 0xfffff4190c007986 */ /* 0x0003e8000c10190c */
[----:B------:R-:W2:Y:S04]  /*0f40*/  LDG.E R17, desc[UR12][R16.64+-0xc] ;  /* 0xfffff40c10117981 */ /* 0x000ea8000c1e1900 */
[----:B------:R-:W2:Y:S01]  /*0f50*/  LDG.E R2, desc[UR12][R10.64] ;  /* 0x0000000c0a027981 */ /* 0x000ea2000c1e1900 */
[----:B------:R-:W-:-:S04]  /*0f60*/  IADD3 R18, P0, PT, R18, UR14, RZ ;  /* 0x0000000e12127c10 */ /* 0x000fc8000ff1e0ff */
[----:B0-----:R-:W-:Y:S02]  /*0f70*/  IADD3.X R19, PT, PT, R20, UR15, RZ, P0, !PT ;  /* 0x0000000f14137c10 */ /* 0x001fe400087fe4ff */
[----:B--2---:R-:W-:-:S05]  /*0f80*/  VIMNMX R21, PT, PT, R2, R17, PT ;  /* 0x0000001102157248 */ /* 0x004fca0003fe0100 */
[----:B------:R1:W-:Y:S02]  /*0f90*/  STG.E desc[UR12][R18.64+-0xc], R21 ;  /* 0xfffff41512007986 */ /* 0x0003e4000c10190c */
.L_x_54:
[----:B------:R-:W-:Y:S05]  /*0fa0*/  BSYNC.RECONVERGENT B1 ;  /* 0x0000000000017941 */ /* 0x000fea0003800200 */
.L_x_53:
[----:B------:R-:W-:-:S05]  /*0fb0*/  VIADD R3, R3, 0xfffffffc ;  /* 0xfffffffc03037836 */ /* 0x000fca0000000000 */
[----:B------:R-:W-:-:S13]  /*0fc0*/  ISETP.GT.AND P0, PT, R3, R25, PT ;  /* 0x000000190300720c */ /* 0x000fda0003f04270 */
[----:B------:R-:W-:Y:S05]  /*0fd0*/  @P0 BRA `(.L_x_55) ;  /* 0xfffffff400a00947 */ /* 0x000fea000383ffff */
.L_x_46:
[----:B0-----:R-:W-:Y:S05]  /*0fe0*/  BSYNC.RECONVERGENT B0 ;  /* 0x0000000000007941 */ /* 0x001fea0003800200 */
.L_x_45:
[----:B------:R-:W-:-:S13]  /*0ff0*/  ISETP.GE.AND P0, PT, R25, 0x1, PT ;  /* 0x000000011900780c */ /* 0x000fda0003f06270 */
[----:B------:R-:W-:Y:S05]  /*1000*/  @!P0 EXIT ;  /* 0x000000000000894d */ /* 0x000fea0003800000 */
[----:B------:R-:W-:Y:S01]  /*1010*/  ISETP.GE.U32.AND P0, PT, R25, 0x4, PT ;  /* 0x000000041900780c */ /* 0x000fe20003f06070 */
[----:B------:R-:W-:Y:S01]  /*1020*/  BSSY.RECONVERGENT B0, `(.L_x_56) ;  /* 0x00000a1000007945 */ /* 0x000fe20003800200 */
[----:B------:R-:W-:-:S11]  /*1030*/  IMAD.MOV.U32 R23, RZ, RZ, RZ ;  /* 0x000000ffff177224 */ /* 0x000fd600078e00ff */
[----:B------:R-:W-:Y:S05]  /*1040*/  @!P0 BRA `(.L_x_57) ;  /* 0x0000000800788947 */ /* 0x000fea0003800000 */
[----:B------:R-:W0:Y:S01]  /*1050*/  LDC.64 R2, c[0x0][0x380] ;  /* 0x0000e000ff027b82 */ /* 0x000e220000000a00 */
[----:B------:R-:W5:Y:S01]  /*1060*/  LDCU.64 UR10, c[0x0][0x3a0] ;  /* 0x00007400ff0a77ac */ /* 0x000f620008000a00 */
[----:B------:R-:W-:Y:S01]  /*1070*/  LOP3.LUT R23, R25, 0x7ffffffc, RZ, 0xc0, !PT ;  /* 0x7ffffffc19177812 */ /* 0x000fe200078ec0ff */
[----:B-1----:R-:W-:Y:S01]  /*1080*/  IMAD.MOV.U32 R7, RZ, RZ, R24 ;  /* 0x000000ffff077224 */ /* 0x002fe200078e0018 */
[----:B------:R-:W1:Y:S04]  /*1090*/  LDCU.64 UR8, c[0x0][0x388] ;  /* 0x00007100ff0877ac */ /* 0x000e680008000a00 */
[----:B--2---:R-:W2:Y:S01]  /*10a0*/  LDC.64 R8, c[0x0][0x380] ;  /* 0x0000e000ff087b82 */ /* 0x004ea20000000a00 */
[----:B------:R-:W4:Y:S01]  /*10b0*/  LDCU.64 UR6, c[0x0][0x390] ;  /* 0x00007200ff0677ac */ /* 0x000f220008000a00 */
[----:B------:R-:W4:Y:S01]  /*10c0*/  LDCU.64 UR4, c[0x0][0x3b0] ;  /* 0x00007600ff0477ac */ /* 0x000f220008000a00 */
[----:B-----5:R-:W-:-:S02]  /*10d0*/  UIADD3 UR10, UP0, UPT, UR10, 0x3, URZ ;  /* 0x000000030a0a7890 */ /* 0x020fc4000ff1e0ff */
[----:B-1----:R-:W-:Y:S01]  /*10e0*/  UIADD3 UR8, UP1, UPT, UR8, 0x8, URZ ;  /* 0x0000000808087890 */ /* 0x002fe2000ff3e0ff */
[----:B0-----:R-:W-:Y:S01]  /*10f0*/  IMAD.WIDE R2, R24, 0x4, R2 ;  /* 0x0000000418027825 */ /* 0x001fe200078e0202 */
[----:B------:R-:W-:Y:S02]  /*1100*/  UIADD3.X UR11, UPT, UPT, URZ, UR11, URZ, UP0, !UPT ;  /* 0x0000000bff0b7290 */ /* 0x000fe400087fe4ff */
[----:B------:R-:W-:Y:S01]  /*1110*/  UIADD3.X UR9, UPT, UPT, URZ, UR9, URZ, UP1, !UPT ;  /* 0x00000009ff097290 */ /* 0x000fe20008ffe4ff */
[----:B------:R-:W-:Y:S01]  /*1120*/  IMAD.U32 R6, RZ, RZ, UR10 ;  /* 0x0000000aff067e24 */ /* 0x000fe2000f8e00ff */
[----:B---3--:R-:W-:Y:S01]  /*1130*/  IADD3 R12, P0, PT, R2, 0x8, RZ ;  /* 0x00000008020c7810 */ /* 0x008fe20007f1e0ff */
[----:B----4-:R-:W-:Y:S01]  /*1140*/  UIADD3 UR6, UP0, UPT, UR6, 0x8, URZ ;  /* 0x0000000806067890 */ /* 0x010fe2000ff1e0ff */
[----:B------:R-:W-:Y:S01]  /*1150*/  IMAD.U32 R4, RZ, RZ, UR8 ;  /* 0x00000008ff047e24 */ /* 0x000fe2000f8e00ff */
[----:B------:R-:W-:Y:S01]  /*1160*/  UIADD3 UR4, UP1, UPT, UR4, 0x8, URZ ;  /* 0x0000000804047890 */ /* 0x000fe2000ff3e0ff */
[----:B------:R-:W-:Y:S01]  /*1170*/  IMAD.U32 R15, RZ, RZ, UR11 ;  /* 0x0000000bff0f7e24 */ /* 0x000fe2000f8e00ff */
[----:B------:R-:W-:Y:S01]  /*1180*/  UIADD3.X UR7, UPT, UPT, URZ, UR7, URZ, UP0, !UPT ;  /* 0x00000007ff077290 */ /* 0x000fe200087fe4ff */
[----:B------:R-:W-:Y:S01]  /*1190*/  IMAD.X R13, RZ, RZ, R3, P0 ;  /* 0x000000ffff0d7224 */ /* 0x000fe200000e0603 */
[----:B------:R-:W-:Y:S01]  /*11a0*/  IADD3 R22, P0, PT, R22, 0x1, RZ ;  /* 0x0000000116167810 */ /* 0x000fe20007f1e0ff */
[----:B------:R-:W-:Y:S01]  /*11b0*/  UIADD3.X UR5, UPT, UPT, URZ, UR5, URZ, UP1, !UPT ;  /* 0x00000005ff057290 */ /* 0x000fe20008ffe4ff */
[----:B------:R-:W-:-:S02]  /*11c0*/  IMAD.MOV R3, RZ, RZ, -R23 ;  /* 0x000000ffff037224 */ /* 0x000fc400078e0a17 */
[----:B------:R-:W-:Y:S02]  /*11d0*/  IMAD.U32 R2, RZ, RZ, UR6 ;  /* 0x00000006ff027e24 */ /* 0x000fe4000f8e00ff */
[----:B------:R-:W-:Y:S02]  /*11e0*/  IMAD.X R5, RZ, RZ, R0, P0 ;  /* 0x000000ffff057224 */ /* 0x000fe400000e0600 */
[----:B------:R-:W-:Y:S02]  /*11f0*/  IMAD.U32 R0, RZ, RZ, UR4 ;  /* 0x00000004ff007e24 */ /* 0x000fe4000f8e00ff */
[----:B------:R-:W-:Y:S02]  /*1200*/  IMAD.U32 R17, RZ, RZ, UR9 ;  /* 0x00000009ff117e24 */ /* 0x000fe4000f8e00ff */
[----:B------:R-:W-:Y:S02]  /*1210*/  IMAD.U32 R19, RZ, RZ, UR7 ;  /* 0x00000007ff137e24 */ /* 0x000fe4000f8e00ff */
[----:B--2---:R-:W-:-:S07]  /*1220*/  IMAD.U32 R21, RZ, RZ, UR5 ;  /* 0x00000005ff157e24 */ /* 0x004fce000f8e00ff */
.L_x_66:
[----:B------:R-:W-:Y:S02]  /*1230*/  IMAD.MOV.U32 R26, RZ, RZ, R22 ;  /* 0x000000ffff1a7224 */ /* 0x000fe400078e0016 */
[----:B------:R-:W-:-:S05]  /*1240*/  IMAD.MOV.U32 R27, RZ, RZ, R5 ;  /* 0x000000ffff1b7224 */ /* 0x000fca00078e0005 */
[----:B------:R-:W2:Y:S01]  /*1250*/  LDG.E.U8 R5, desc[UR12][R26.64+-0x1] ;  /* 0xffffff0c1a057981 */ /* 0x000ea2000c1e1100 */
[----:B------:R-:W-:Y:S01]  /*1260*/  BSSY.RECONVERGENT B1, `(.L_x_58) ;  /* 0x000001d000017945 */ /* 0x000fe20003800200 */
[----:B------:R-:W-:Y:S01]  /*1270*/  MOV R14, R6 ;  /* 0x00000006000e7202 */ /* 0x000fe20000000f00 */
[----:B------:R-:W-:Y:S02]  /*1280*/  IMAD.MOV.U32 R16, RZ, RZ, R4 ;  /* 0x000000ffff107224 */ /* 0x000fe400078e0004 */
[----:B------:R-:W-:Y:S02]  /*1290*/  IMAD.MOV.U32 R18, RZ, RZ, R2 ;  /* 0x000000ffff127224 */ /* 0x000fe400078e0002 */
[----:B------:R-:W-:Y:S01]  /*12a0*/  IMAD.MOV.U32 R20, RZ, RZ, R0 ;  /* 0x000000ffff147224 */ /* 0x000fe200078e0000 */
[----:B--2---:R-:W-:-:S13]  /*12b0*/  ISETP.NE.AND P0, PT, R5, RZ, PT ;  /* 0x000000ff0500720c */ /* 0x004fda0003f05270 */
[----:B------:R-:W-:Y:S05]  /*12c0*/  @P0 BRA `(.L_x_59) ;  /* 0x0000000000580947 */ /* 0x000fea0003800000 */
[----:B------:R-:W2:Y:S02]  /*12d0*/  LDG.E.U8 R0, desc[UR12][R14.64+-0x3] ;  /* 0xfffffd0c0e007981 */ /* 0x000ea4000c1e1100 */
[----:B--2---:R-:W-:-:S13]  /*12e0*/  ISETP.NE.AND P0, PT, R0, RZ, PT ;  /* 0x000000ff0000720c */ /* 0x004fda0003f05270 */
[----:B------:R-:W-:Y:S05]  /*12f0*/  @P0 BRA `(.L_x_59) ;  /* 0x00000000004c0947 */ /* 0x000fea0003800000 */
[----:B------:R-:W-:-:S05]  /*1300*/  IMAD.WIDE R28, R7, 0x4, R8 ;  /* 0x00000004071c7825 */ /* 0x000fca00078e0208 */
        /* <DEDUP_REMOVED lines=18> */
.L_x_59:
[----:B------:R-:W-:Y:S05]  /*1430*/  BSYNC.RECONVERGENT B1 ;  /* 0x0000000000017941 */ /* 0x000fea0003800200 */
.L_x_58:
[----:B------:R-:W2:Y:S01]  /*1440*/  LDG.E.U8 R0, desc[UR12][R26.64] ;  /* 0x0000000c1a007981 */ /* 0x000ea2000c1e1100 */
        /* <DEDUP_REMOVED lines=9> */
[----:B0-----:R-:W-:Y:S02]  /*14e0*/  IMAD.MOV.U32 R5, RZ, RZ, 0x1 ;  /* 0x00000001ff057424 */ /* 0x001fe400078e00ff */
        /* <DEDUP_REMOVED lines=14> */
.L_x_61:
[----:B------:R-:W-:Y:S05]  /*15d0*/  BSYNC.RECONVERGENT B1 ;  /* 0x0000000000017941 */ /* 0x000fea0003800200 */
.L_x_60:
        /* <DEDUP_REMOVED lines=10> */
[----:B01----:R-:W-:Y:S02]  /*1680*/  IMAD.MOV.U32 R5, RZ, RZ, 0x1 ;  /* 0x00000001ff057424 */ /* 0x003fe400078e00ff */
        /* <DEDUP_REMOVED lines=14> */
.L_x_63:
[----:B------:R-:W-:Y:S05]  /*1770*/  BSYNC.RECONVERGENT B1 ;  /* 0x0000000000017941 */ /* 0x000fea0003800200 */
.L_x_62:
[----:B------:R-:W3:Y:S01]  /*1780*/  LDG.E.U8 R0, desc[UR12][R26.64+0x2] ;  /* 0x0000020c1a007981 */ /* 0x000ee2000c1e1100 */
[----:B------:R-:W-:Y:S01]  /*1790*/  BSSY.RECONVERGENT B1, `(.L_x_64) ;  /* 0x0000019000017945 */ /* 0x000fe20003800200 */
[----:B---3--:R-:W-:-:S13]  /*17a0*/  ISETP.NE.AND P0, PT, R0, RZ, PT ;  /* 0x000000ff0000720c */ /* 0x008fda0003f05270 */
[----:B------:R-:W-:Y:S05]  /*17b0*/  @P0 BRA `(.L_x_65) ;  /* 0x0000000000580947 */ /* 0x000fea0003800000 */
[----:B------:R-:W3:Y:S02]  /*17c0*/  LDG.E.U8 R0, desc[UR12][R14.64] ;  /* 0x0000000c0e007981 */ /* 0x000ee4000c1e1100 */
[----:B---3--:R-:W-:-:S13]  /*17d0*/  ISETP.NE.AND P0, PT, R0, RZ, PT ;  /* 0x000000ff0000720c */ /* 0x008fda0003f05270 */
[----:B------:R-:W-:Y:S05]  /*17e0*/  @P0 BRA `(.L_x_65) ;  /* 0x00000000004c0947 */ /* 0x000fea0003800000 */
[----:B------:R-:W3:Y:S02]  /*17f0*/  LDG.E R0, desc[UR12][R12.64+0x4] ;  /* 0x0000040c0c007981 */ /* 0x000ee4000c1e1900 */
[----:B---3--:R-:W-:-:S13]  /*1800*/  ISETP.GE.AND P0, PT, R0, 0x1, PT ;  /* 0x000000010000780c */ /* 0x008fda0003f06270 */
[----:B------:R-:W-:Y:S05]  /*1810*/  @!P0 BRA `(.L_x_65) ;  /* 0x0000000000408947 */ /* 0x000fea0003800000 */
[----:B012---:R-:W-:Y:S02]  /*1820*/  IMAD.MOV.U32 R5, RZ, RZ, 0x1 ;  /* 0x00000001ff057424 */ /* 0x007fe400078e00ff */
[----:B------:R-:W-:-:S05]  /*1830*/  IMAD.MOV.U32 R4, RZ, RZ, RZ ;  /* 0x000000ffff047224 */ /* 0x000fca00078e00ff */
        /* <DEDUP_REMOVED lines=14> */
.L_x_65:
[----:B------:R-:W-:Y:S05]  /*1920*/  BSYNC.RECONVERGENT B1 ;  /* 0x0000000000017941 */ /* 0x000fea0003800200 */
.L_x_64:
[----:B------:R-:W-:Y:S01]  /*1930*/  IADD3 R22, P0, PT, R26, 0x4, RZ ;  /* 0x000000041a167810 */ /* 0x000fe20007f1e0ff */
[----:B------:R-:W-:Y:S01]  /*1940*/  VIADD R3, R3, 0x4 ;  /* 0x0000000403037836 */ /* 0x000fe20000000000 */
[----:B------:R-:W-:Y:S01]  /*1950*/  IADD3 R12, P1, PT, R12, 0x10, RZ ;  /* 0x000000100c0c7810 */ /* 0x000fe20007f3e0ff */
[----:B------:R-:W-:Y:S01]  /*1960*/  VIADD R7, R7, 0x4 ;  /* 0x0000000407077836 */ /* 0x000fe20000000000 */
[----:B------:R-:W-:Y:S01]  /*1970*/  IADD3 R4, P2, PT, R16, 0x10, RZ ;  /* 0x0000001010047810 */ /* 0x000fe20007f5e0ff */
[----:B0123--:R-:W-:Y:S01]  /*1980*/  IMAD.X R5, RZ, RZ, R27, P0 ;  /* 0x000000ffff057224 */ /* 0x00ffe200000e061b */
[----:B------:R-:W-:Y:S01]  /*1990*/  ISETP.NE.AND P0, PT, R3, RZ, PT ;  /* 0x000000ff0300720c */ /* 0x000fe20003f05270 */
[----:B------:R-:W-:Y:S01]  /*19a0*/  IMAD.X R13, RZ, RZ, R13, P1 ;  /* 0x000000ffff0d7224 */ /* 0x000fe200008e060d */
[----:B------:R-:W-:Y:S01]  /*19b0*/  IADD3 R6, P1, PT, R14, 0x4, RZ ;  /* 0x000000040e067810 */ /* 0x000fe20007f3e0ff */
[----:B------:R-:W-:Y:S01]  /*19c0*/  IMAD.X R17, RZ, RZ, R17, P2 ;  /* 0x000000ffff117224 */ /* 0x000fe200010e0611 */
[----:B------:R-:W-:-:S02]  /*19d0*/  IADD3 R2, P3, PT, R18, 0x10, RZ ;  /* 0x0000001012027810 */ /* 0x000fc40007f7e0ff */
[----:B------:R-:W-:Y:S01]  /*19e0*/  IADD3 R0, P4, PT, R20, 0x10, RZ ;  /* 0x0000001014007810 */ /* 0x000fe20007f9e0ff */
[----:B------:R-:W-:Y:S02]  /*19f0*/  IMAD.X R15, RZ, RZ, R15, P1 ;  /* 0x000000ffff0f7224 */ /* 0x000fe400008e060f */
[----:B------:R-:W-:Y:S02]  /*1a00*/  IMAD.X R19, RZ, RZ, R19, P3 ;  /* 0x000000ffff137224 */ /* 0x000fe400018e0613 */
[----:B------:R-:W-:Y:S02]  /*1a10*/  IMAD.X R21, RZ, RZ, R21, P4 ;  /* 0x000000ffff157224 */ /* 0x000fe400020e0615 */
[----:B------:R-:W-:Y:S06]  /*1a20*/  @P0 BRA `(.L_x_66) ;  /* 0xfffffff800000947 */ /* 0x000fec000383ffff */
.L_x_57:
[----:B------:R-:W-:Y:S05]  /*1a30*/  BSYNC.RECONVERGENT B0 ;  /* 0x0000000000007941 */ /* 0x000fea0003800200 */
.L_x_56:
[----:B-1----:R-:W-:-:S13]  /*1a40*/  LOP3.LUT P0, R18, R25, 0x3, RZ, 0xc0, !PT ;  /* 0x0000000319127812 */ /* 0x002fda000780c0ff */
[----:B------:R-:W-:Y:S05]  /*1a50*/  @!P0 EXIT ;  /* 0x000000000000894d */ /* 0x000fea0003800000 */
[----:B------:R-:W0:Y:S01]  /*1a60*/  LDC.64 R6, c[0x0][0x3b0] ;  /* 0x0000ec00ff067b82 */ /* 0x000e220000000a00 */
[----:B------:R-:W1:Y:S01]  /*1a70*/  LDCU.64 UR4, c[0x0][0x3a0] ;  /* 0x00007400ff0477ac */ /* 0x000e620008000a00 */
[----:B------:R-:W-:Y:S01]  /*1a80*/  IADD3 R15, PT, PT, R24, R23, RZ ;  /* 0x00000017180f7210 */ /* 0x000fe20007ffe0ff */
[----:B------:R-:W-:Y:S01]  /*1a90*/  IMAD.MOV R18, RZ, RZ, -R18 ;  /* 0x000000ffff127224 */ /* 0x000fe200078e0a12 */
[----:B------:R-:W5:Y:S04]  /*1aa0*/  LDCU.64 UR6, c[0x0][0x398] ;  /* 0x00007300ff0677ac */ /* 0x000f680008000a00 */
[----:B----4-:R-:W4:Y:S08]  /*1ab0*/  LDC.64 R16, c[0x0][0x390] ;  /* 0x0000e400ff107b82 */ /* 0x010f300000000a00 */
[----:B------:R-:W2:Y:S01]  /*1ac0*/  LDC.64 R4, c[0x0][0x388] ;  /* 0x0000e200ff047b82 */ /* 0x000ea20000000a00 */
[----:B-1----:R-:W-:-:S07]  /*1ad0*/  IADD3 R0, P0, PT, R23, UR4, RZ ;  /* 0x0000000417007c10 */ /* 0x002fce000ff1e0ff */
[----:B------:R-:W1:Y:S01]  /*1ae0*/  LDC.64 R2, c[0x0][0x380] ;  /* 0x0000e000ff027b82 */ /* 0x000e620000000a00 */
[----:B0-----:R-:W-:-:S04]  /*1af0*/  IMAD.WIDE.U32 R6, R23, 0x4, R6 ;  /* 0x0000000417067825 */ /* 0x001fc800078e0006 */
[----:B------:R-:W-:Y:S02]  /*1b00*/  IMAD.X R21, RZ, RZ, UR5, P0 ;  /* 0x00000005ff157e24 */ /* 0x000fe400080e06ff */
[----:B----4-:R-:W-:-:S04]  /*1b10*/  IMAD.WIDE.U32 R16, R23, 0x4, R16 ;  /* 0x0000000417107825 */ /* 0x010fc800078e0010 */
[----:B------:R-:W-:Y:S02]  /*1b20*/  IMAD.MOV.U32 R14, RZ, RZ, R16 ;  /* 0x000000ffff0e7224 */ /* 0x000fe400078e0010 */
[C---:B--2---:R-:W-:Y:S01]  /*1b30*/  IMAD.WIDE.U32 R4, R23.reuse, 0x4, R4 ;  /* 0x0000000417047825 */ /* 0x044fe200078e0004 */
[----:B-----5:R-:W-:-:S03]  /*1b40*/  IADD3 R23, P1, PT, R23, UR6, RZ ;  /* 0x0000000617177c10 */ /* 0x020fc6000ff3e0ff */
[----:B------:R-:W-:Y:S02]  /*1b50*/  IMAD.MOV.U32 R19, RZ, RZ, R5 ;  /* 0x000000ffff137224 */ /* 0x000fe400078e0005 */
[----:B------:R-:W-:Y:S02]  /*1b60*/  IMAD.MOV.U32 R16, RZ, RZ, R4 ;  /* 0x000000ffff107224 */ /* 0x000fe400078e0004 */
[----:B------:R-:W-:-:S07]  /*1b70*/  IMAD.X R5, RZ, RZ, UR7, P1 ;  /* 0x00000007ff057e24 */ /* 0x000fce00088e06ff */
.L_x_69:
[----:B------:R-:W-:-:S05]  /*1b80*/  IMAD.MOV.U32 R4, RZ, RZ, R23 ;  /* 0x000000ffff047224 */ /* 0x000fca00078e0017 */
[----:B------:R-:W2:Y:S01]  /*1b90*/  LDG.E.U8 R8, desc[UR12][R4.64] ;  /* 0x0000000c04087981 */ /* 0x000ea2000c1e1100 */
[----:B------:R-:W-:Y:S01]  /*1ba0*/  BSSY.RECONVERGENT B0, `(.L_x_67) ;  /* 0x000001f000007945 */ /* 0x000fe20003800200 */
[----:B--2---:R-:W-:-:S13]  /*1bb0*/  ISETP.NE.AND P0, PT, R8, RZ, PT ;  /* 0x000000ff0800720c */ /* 0x004fda0003f05270 */
[----:B------:R-:W-:Y:S05]  /*1bc0*/  @P0 BRA `(.L_x_68) ;  /* 0x0000000000700947 */ /* 0x000fea0003800000 */
[----:B------:R-:W-:-:S05]  /*1bd0*/  IMAD.MOV.U32 R20, RZ, RZ, R0 ;  /* 0x000000ffff147224 */ /* 0x000fca00078e0000 */
[----:B------:R-:W2:Y:S02]  /*1be0*/  LDG.E.U8 R8, desc[UR12][R20.64] ;  /* 0x0000000c14087981 */ /* 0x000ea4000c1e1100 */
[----:B--2---:R-:W-:-:S13]  /*1bf0*/  ISETP.NE.AND P0, PT, R8, RZ, PT ;  /* 0x000000ff0800720c */ /* 0x004fda0003f05270 */
[----:B------:R-:W-:Y:S05]  /*1c00*/  @P0 BRA `(.L_x_68) ;  /* 0x0000000000600947 */ /* 0x000fea0003800000 */
[----:B-1----:R-:W-:-:S05]  /*1c10*/  IMAD.WIDE R8, R15, 0x4, R2 ;  /* 0x000000040f087825 */ /* 0x002fca00078e0202 */
[----:B---3--:R-:W2:Y:S02]  /*1c20*/  LDG.E R12, desc[UR12][R8.64] ;  /* 0x0000000c080c7981 */ /* 0x008ea4000c1e1900 */
        /* <DEDUP_REMOVED lines=18> */
[----:B-1----:R-:W-:Y:S01]  /*1d50*/  IMAD.MOV.U32 R8, RZ, RZ, R14 ;  /* 0x000000ffff087224 */ /* 0x002fe200078e000e */
[----:B--2---:R-:W-:Y:S01]  /*1d60*/  VIMNMX R23, PT, PT, R20, R9, PT ;  /* 0x0000000914177248 */ /* 0x004fe20003fe0100 */
[----:B------:R-:W-:-:S05]  /*1d70*/  IMAD.MOV.U32 R9, RZ, RZ, R17 ;  /* 0x000000ffff097224 */ /* 0x000fca00078e0011 */
[----:B------:R0:W-:Y:S02]  /*1d80*/  STG.E desc[UR12][R8.64], R23 ;  /* 0x0000001708007986 */ /* 0x0001e4000c10190c */
.L_x_68:
[----:B------:R-:W-:Y:S05]  /*1d90*/  BSYNC.RECONVERGENT B0 ;  /* 0x0000000000007941 */ /* 0x000fea0003800200 */
.L_x_67:
[----:B------:R-:W-:Y:S01]  /*1da0*/  VIADD R18, R18, 0x1 ;  /* 0x0000000112127836 */ /* 0x000fe20000000000 */
[----:B------:R-:W-:Y:S01]  /*1db0*/  IADD3 R14, P2, PT, R14, 0x4, RZ ;  /* 0x000000040e0e7810 */ /* 0x000fe20007f5e0ff */
[----:B------:R-:W-:Y:S01]  /*1dc0*/  VIADD R15, R15, 0x1 ;  /* 0x000000010f0f7836 */ /* 0x000fe20000000000 */
[----:B------:R-:W-:Y:S02]  /*1dd0*/  IADD3 R16, P3, PT, R16, 0x4, RZ ;  /* 0x0000000410107810 */ /* 0x000fe40007f7e0ff */
[----:B------:R-:W-:Y:S01]  /*1de0*/  ISETP.NE.AND P0, PT, R18, RZ, PT ;  /* 0x000000ff1200720c */ /* 0x000fe20003f05270 */
[----:B------:R-:W-:Y:S01]  /*1df0*/  IMAD.X R17, RZ, RZ, R17, P2 ;  /* 0x000000ffff117224 */ /* 0x000fe200010e0611 */
[----:B0-----:R-:W-:Y:S01]  /*1e00*/  IADD3 R6, P1, PT, R6, 0x4, RZ ;  /* 0x0000000406067810 */ /* 0x001fe20007f3e0ff */
[----:B------:R-:W-:Y:S01]  /*1e10*/  IMAD.X R19, RZ, RZ, R19, P3 ;  /* 0x000000ffff137224 */ /* 0x000fe200018e0613 */
[----:B------:R-:W-:Y:S02]  /*1e20*/  IADD3 R23, P5, PT, R4, 0x1, RZ ;  /* 0x0000000104177810 */ /* 0x000fe40007fbe0ff */
[----:B------:R-:W-:Y:S01]  /*1e30*/  IADD3 R0, P4, PT, R0, 0x1, RZ ;  /* 0x0000000100007810 */ /* 0x000fe20007f9e0ff */
[----:B------:R-:W-:-:S02]  /*1e40*/  IMAD.X R7, RZ, RZ, R7, P1 ;  /* 0x000000ffff077224 */ /* 0x000fc400008e0607 */
[----:B------:R-:W-:Y:S02]  /*1e50*/  IMAD.X R5, RZ, RZ, R5, P5 ;  /* 0x000000ffff057224 */ /* 0x000fe400028e0605 */
[----:B------:R-:W-:Y:S02]  /*1e60*/  IMAD.X R21, RZ, RZ, R21, P4 ;  /* 0x000000ffff157224 */ /* 0x000fe400020e0615 */
[----:B------:R-:W-:Y:S06]  /*1e70*/  @P0 BRA `(.L_x_69) ;  /* 0xfffffffc00400947 */ /* 0x000fec000383ffff */
[----:B------:R-:W-:Y:S05]  /*1e80*/  EXIT ;  /* 0x000000000000794d */ /* 0x000fea0003800000 */
.L_x_70:
        /* <DEDUP_REMOVED lines=15> */
.L_x_73:


//--------------------- .nv.shared.reserved.0     --------------------------
	.section	.nv.shared.reserved.0,"aw",@nobits
	.weak		__nv_reservedSMEM_offset_0_alias
	.size		__nv_reservedSMEM_offset_0_alias, 0, 64
	.other		__nv_reservedSMEM_offset_0_alias,@"STO_CUDA_RESERVED_SHARED STV_DEFAULT"
__nv_reservedSMEM_offset_0_alias:
	.zero		0
	.zero		64


//--------------------- .nv.constant0._Z16cudaAugment_pathPiPbiS_i --------------------------
	.section	.nv.constant0._Z16cudaAugment_pathPiPbiS_i,"a",@progbits
	.sectionflags	@""
	.align	4
.nv.constant0._Z16cudaAugment_pathPiPbiS_i:
	.zero		932


//--------------------- .nv.constant0._Z5bfsBUPiS_S_PbS0_iiS_ --------------------------
	.section	.nv.constant0._Z5bfsBUPiS_S_PbS0_iiS_,"a",@progbits
	.sectionflags	@""
	.align	4
.nv.constant0._Z5bfsBUPiS_S_PbS0_iiS_:
	.zero		952


//--------------------- .nv.constant0._Z5bfsTDPiS_S_PbS0_iiS_ --------------------------
	.section	.nv.constant0._Z5bfsTDPiS_S_PbS0_iiS_,"a",@progbits
	.sectionflags	@""
	.align	4
.nv.constant0._Z5bfsTDPiS_S_PbS0_iiS_:
	.zero		952


//--------------------- SYMBOLS --------------------------

	.type		.nv.reservedSmem.offset0,@object
	.size		.nv.reservedSmem.offset0,0x4
